	.headerflags	@"EF_CUDA_TEXMODE_UNIFIED EF_CUDA_64BIT_ADDRESS EF_CUDA_SM89 EF_CUDA_VIRTUAL_SM(EF_CUDA_SM89)"
	.elftype	@"ET_EXEC"


//--------------------- .nv.info                  --------------------------
	.section	.nv.info,"",@"SHT_CUDA_INFO"
	.align	4


	//----- nvinfo : EIATTR_REGCOUNT
	.align		4
        /*0000*/ 	.byte	0x04, 0x2f
        /*0002*/ 	.short	(.L_1 - .L_0)
	.align		4
.L_0:
        /*0004*/ 	.word	index@(triton__0d1d2d3d4d5d6d7d8d9d10de11de)
        /*0008*/ 	.word	0x00000040


	//----- nvinfo : EIATTR_MAX_STACK_SIZE
	.align		4
.L_1:
        /*000c*/ 	.byte	0x04, 0x23
        /*000e*/ 	.short	(.L_3 - .L_2)
	.align		4
.L_2:
        /*0010*/ 	.word	index@(triton__0d1d2d3d4d5d6d7d8d9d10de11de)
        /*0014*/ 	.word	0x00000000


	//----- nvinfo : EIATTR_MIN_STACK_SIZE
	.align		4
.L_3:
        /*0018*/ 	.byte	0x04, 0x12
        /*001a*/ 	.short	(.L_5 - .L_4)
	.align		4
.L_4:
        /*001c*/ 	.word	index@(triton__0d1d2d3d4d5d6d7d8d9d10de11de)
        /*0020*/ 	.word	0x00000000


	//----- nvinfo : EIATTR_FRAME_SIZE
	.align		4
.L_5:
        /*0024*/ 	.byte	0x04, 0x11
        /*0026*/ 	.short	(.L_7 - .L_6)
	.align		4
.L_6:
        /*0028*/ 	.word	index@(triton__0d1d2d3d4d5d6d7d8d9d10de11de)
        /*002c*/ 	.word	0x00000000
.L_7:


//--------------------- .nv.info.triton__0d1d2d3d4d5d6d7d8d9d10de11de --------------------------
	.section	.nv.info.triton__0d1d2d3d4d5d6d7d8d9d10de11de,"",@"SHT_CUDA_INFO"
	.align	4


	//----- nvinfo : EIATTR_CUDA_API_VERSION
	.align		4
        /*0000*/ 	.byte	0x04, 0x37
        /*0002*/ 	.short	(.L_9 - .L_8)
.L_8:
        /*0004*/ 	.word	0x0000007b


	//----- nvinfo : EIATTR_PARAM_CBANK
	.align		4
.L_9:
        /*0008*/ 	.byte	0x04, 0x0a
        /*000a*/ 	.short	(.L_11 - .L_10)
	.align		4
.L_10:
        /*000c*/ 	.word	index@(.nv.constant0.triton__0d1d2d3d4d5d6d7d8d9d10de11de)
        /*0010*/ 	.short	0x0160
        /*0012*/ 	.short	0x0058


	//----- nvinfo : EIATTR_CBANK_PARAM_SIZE
	.align		4
.L_11:
        /*0014*/ 	.byte	0x03, 0x19
        /*0016*/ 	.short	0x0058


	//----- nvinfo : EIATTR_KPARAM_INFO
	.align		4
        /*0018*/ 	.byte	0x04, 0x17
        /*001a*/ 	.short	(.L_13 - .L_12)
.L_12:
        /*001c*/ 	.word	0x00000000
        /*0020*/ 	.short	0x000b
        /*0022*/ 	.short	0x0054
        /*0024*/ 	.byte	0x00, 0xf0, 0x11, 0x00


	//----- nvinfo : EIATTR_KPARAM_INFO
	.align		4
.L_13:
        /*0028*/ 	.byte	0x04, 0x17
        /*002a*/ 	.short	(.L_15 - .L_14)
.L_14:
        /*002c*/ 	.word	0x00000000
        /*0030*/ 	.short	0x000a
        /*0032*/ 	.short	0x0050
        /*0034*/ 	.byte	0x00, 0xf0, 0x11, 0x00


	//----- nvinfo : EIATTR_KPARAM_INFO
	.align		4
.L_15:
        /*0038*/ 	.byte	0x04, 0x17
        /*003a*/ 	.short	(.L_17 - .L_16)
.L_16:
        /*003c*/ 	.word	0x00000000
        /*0040*/ 	.short	0x0009
        /*0042*/ 	.short	0x0048
        /*0044*/ 	.byte	0x00, 0xf0, 0x21, 0x00


	//----- nvinfo : EIATTR_KPARAM_INFO
	.align		4
.L_17:
        /*0048*/ 	.byte	0x04, 0x17
        /*004a*/ 	.short	(.L_19 - .L_18)
.L_18:
        /*004c*/ 	.word	0x00000000
        /*0050*/ 	.short	0x0008
        /*0052*/ 	.short	0x0040
        /*0054*/ 	.byte	0x00, 0xf0, 0x21, 0x00


	//----- nvinfo : EIATTR_KPARAM_INFO
	.align		4
.L_19:
        /*0058*/ 	.byte	0x04, 0x17
        /*005a*/ 	.short	(.L_21 - .L_20)
.L_20:
        /*005c*/ 	.word	0x00000000
        /*0060*/ 	.short	0x0007
        /*0062*/ 	.short	0x0038
        /*0064*/ 	.byte	0x00, 0xf0, 0x21, 0x00


	//----- nvinfo : EIATTR_KPARAM_INFO
	.align		4
.L_21:
        /*0068*/ 	.byte	0x04, 0x17
        /*006a*/ 	.short	(.L_23 - .L_22)
.L_22:
        /*006c*/ 	.word	0x00000000
        /*0070*/ 	.short	0x0006
        /*0072*/ 	.short	0x0030
        /*0074*/ 	.byte	0x00, 0xf0, 0x21, 0x00


	//----- nvinfo : EIATTR_KPARAM_INFO
	.align		4
.L_23:
        /*0078*/ 	.byte	0x04, 0x17
        /*007a*/ 	.short	(.L_25 - .L_24)
.L_24:
        /*007c*/ 	.word	0x00000000
        /*0080*/ 	.short	0x0005
        /*0082*/ 	.short	0x0028
        /*0084*/ 	.byte	0x00, 0xf0, 0x21, 0x00


	//----- nvinfo : EIATTR_KPARAM_INFO
	.align		4
.L_25:
        /*0088*/ 	.byte	0x04, 0x17
        /*008a*/ 	.short	(.L_27 - .L_26)
.L_26:
        /*008c*/ 	.word	0x00000000
        /*0090*/ 	.short	0x0004
        /*0092*/ 	.short	0x0020
        /*0094*/ 	.byte	0x00, 0xf0, 0x21, 0x00


	//----- nvinfo : EIATTR_KPARAM_INFO
	.align		4
.L_27:
        /*0098*/ 	.byte	0x04, 0x17
        /*009a*/ 	.short	(.L_29 - .L_28)
.L_28:
        /*009c*/ 	.word	0x00000000
        /*00a0*/ 	.short	0x0003
        /*00a2*/ 	.short	0x0018
        /*00a4*/ 	.byte	0x00, 0xf0, 0x21, 0x00


	//----- nvinfo : EIATTR_KPARAM_INFO
	.align		4
.L_29:
        /*00a8*/ 	.byte	0x04, 0x17
        /*00aa*/ 	.short	(.L_31 - .L_30)
.L_30:
        /*00ac*/ 	.word	0x00000000
        /*00b0*/ 	.short	0x0002
        /*00b2*/ 	.short	0x0010
        /*00b4*/ 	.byte	0x00, 0xf0, 0x21, 0x00


	//----- nvinfo : EIATTR_KPARAM_INFO
	.align		4
.L_31:
        /*00b8*/ 	.byte	0x04, 0x17
        /*00ba*/ 	.short	(.L_33 - .L_32)
.L_32:
        /*00bc*/ 	.word	0x00000000
        /*00c0*/ 	.short	0x0001
        /*00c2*/ 	.short	0x0008
        /*00c4*/ 	.byte	0x00, 0xf0, 0x21, 0x00


	//----- nvinfo : EIATTR_KPARAM_INFO
	.align		4
.L_33:
        /*00c8*/ 	.byte	0x04, 0x17
        /*00ca*/ 	.short	(.L_35 - .L_34)
.L_34:
        /*00cc*/ 	.word	0x00000000
        /*00d0*/ 	.short	0x0000
        /*00d2*/ 	.short	0x0000
        /*00d4*/ 	.byte	0x00, 0xf0, 0x21, 0x00


	//----- nvinfo : EIATTR_MAXREG_COUNT
	.align		4
.L_35:
        /*00d8*/ 	.byte	0x03, 0x1b
        /*00da*/ 	.short	0x00ff


	//----- nvinfo : EIATTR_COOP_GROUP_MASK_REGIDS
	.align		4
        /*00dc*/ 	.byte	0x04, 0x29
        /*00de*/ 	.short	(.L_37 - .L_36)


	//   ....[0]....
.L_36:
        /*00e0*/ 	.word	0xffffffff


	//   ....[1]....
        /*00e4*/ 	.word	0xffffffff


	//   ....[2]....
        /*00e8*/ 	.word	0xffffffff


	//   ....[3]....
        /*00ec*/ 	.word	0xffffffff


	//   ....[4]....
        /*00f0*/ 	.word	0xffffffff


	//   ....[5]....
        /*00f4*/ 	.word	0xffffffff


	//   ....[6]....
        /*00f8*/ 	.word	0xffffffff


	//   ....[7]....
        /*00fc*/ 	.word	0xffffffff


	//   ....[8]....
        /*0100*/ 	.word	0xffffffff


	//   ....[9]....
        /*0104*/ 	.word	0xffffffff


	//   ....[10]....
        /*0108*/ 	.word	0xffffffff


	//   ....[11]....
        /*010c*/ 	.word	0xffffffff


	//   ....[12]....
        /*0110*/ 	.word	0xffffffff


	//   ....[13]....
        /*0114*/ 	.word	0xffffffff


	//   ....[14]....
        /*0118*/ 	.word	0xffffffff


	//   ....[15]....
        /*011c*/ 	.word	0xffffffff


	//----- nvinfo : EIATTR_COOP_GROUP_INSTR_OFFSETS
	.align		4
.L_37:
        /*0120*/ 	.byte	0x04, 0x28
        /*0122*/ 	.short	(.L_39 - .L_38)


	//   ....[0]....
.L_38:
        /*0124*/ 	.word	0x00000ed0


	//   ....[1]....
        /*0128*/ 	.word	0x00000ef0


	//   ....[2]....
        /*012c*/ 	.word	0x00000f10


	//   ....[3]....
        /*0130*/ 	.word	0x00000f30


	//   ....[4]....
        /*0134*/ 	.word	0x00000f50


	//   ....[5]....
        /*0138*/ 	.word	0x00000fa0


	//   ....[6]....
        /*013c*/ 	.word	0x00000fc0


	//   ....[7]....
        /*0140*/ 	.word	0x00000ff0


	//   ....[8]....
        /*0144*/ 	.word	0x000022f0


	//   ....[9]....
        /*0148*/ 	.word	0x00002320


	//   ....[10]....
        /*014c*/ 	.word	0x00002340


	//   ....[11]....
        /*0150*/ 	.word	0x00002360


	//   ....[12]....
        /*0154*/ 	.word	0x00002380


	//   ....[13]....
        /*0158*/ 	.word	0x000023f0


	//   ....[14]....
        /*015c*/ 	.word	0x00002410


	//   ....[15]....
        /*0160*/ 	.word	0x00002430


	//----- nvinfo : EIATTR_EXIT_INSTR_OFFSETS
	.align		4
.L_39:
        /*0164*/ 	.byte	0x04, 0x1c
        /*0166*/ 	.short	(.L_41 - .L_40)


	//   ....[0]....
.L_40:
        /*0168*/ 	.word	0x00002bb0


	//----- nvinfo : EIATTR_MAX_THREADS
	.align		4
.L_41:
        /*016c*/ 	.byte	0x04, 0x05
        /*016e*/ 	.short	(.L_43 - .L_42)
.L_42:
        /*0170*/ 	.word	0x00000100
        /*0174*/ 	.word	0x00000001
        /*0178*/ 	.word	0x00000001
.L_43:


//--------------------- .nv.rel.action            --------------------------
	.section	.nv.rel.action,"",@"SHT_CUDA_RELOCINFO"
	.align	8
	.sectionentsize	8
        /*0000*/ 	.byte	0x73, 0x00, 0x00, 0x00, 0x00, 0x00, 0x00, 0x00, 0x00, 0x00, 0x00, 0x11, 0x25, 0x00, 0x05, 0x36


//--------------------- .nv.constant0.triton__0d1d2d3d4d5d6d7d8d9d10de11de --------------------------
	.section	.nv.constant0.triton__0d1d2d3d4d5d6d7d8d9d10de11de,"a",@progbits
	.align	4
.nv.constant0.triton__0d1d2d3d4d5d6d7d8d9d10de11de:
	.zero		440


//--------------------- .text.triton__0d1d2d3d4d5d6d7d8d9d10de11de --------------------------
	.section	.text.triton__0d1d2d3d4d5d6d7d8d9d10de11de,"ax",@progbits
	.sectionflags	@"SHF_BARRIERS=1"
	.sectioninfo	@"SHI_REGISTERS=64"
	.align	128
        .global         triton__0d1d2d3d4d5d6d7d8d9d10de11de
        .type           triton__0d1d2d3d4d5d6d7d8d9d10de11de,@function
        .size           triton__0d1d2d3d4d5d6d7d8d9d10de11de,(.L_x_5 - triton__0d1d2d3d4d5d6d7d8d9d10de11de)
        .other          triton__0d1d2d3d4d5d6d7d8d9d10de11de,@"STO_CUDA_ENTRY STV_DEFAULT"
triton__0d1d2d3d4d5d6d7d8d9d10de11de:
.text.triton__0d1d2d3d4d5d6d7d8d9d10de11de:
[----:B------:R-:W-:-:S02]  /*0000*/  MOV R1, c[0x0][0x28] ;  /* 0x00000a0000017a02 */ /* 0x000fc40000000f00 */
[----:B------:R-:W0:Y:S01]  /*0010*/  S2R R0, SR_CTAID.X ;  /* 0x0000000000007919 */ /* 0x000e220000002500 */
[----:B------:R-:W-:Y:S01]  /*0020*/  MOV R5, 0x4 ;  /* 0x0000000400057802 */ /* 0x000fe20000000f00 */
[----:B------:R-:W-:Y:S02]  /*0030*/  ULDC.64 UR6, c[0x0][0x118] ;  /* 0x0000460000067ab9 */ /* 0x000fe40000000a00 */
[----:B------:R-:W1:Y:S01]  /*0040*/  S2R R7, SR_TID.X ;  /* 0x0000000000077919 */ /* 0x000e620000002100 */
[----:B------:R-:W-:Y:S01]  /*0050*/  CS2R R50, SRZ ;  /* 0x0000000000327805 */ /* 0x000fe2000001ff00 */
[----:B------:R-:W-:Y:S01]  /*0060*/  CS2R R52, SRZ ;  /* 0x0000000000347805 */ /* 0x000fe2000001ff00 */
[----:B------:R-:W-:Y:S01]  /*0070*/  CS2R R58, SRZ ;  /* 0x00000000003a7805 */ /* 0x000fe2000001ff00 */
[----:B------:R-:W-:Y:S01]  /*0080*/  CS2R R54, SRZ ;  /* 0x0000000000367805 */ /* 0x000fe2000001ff00 */
[----:B------:R-:W-:Y:S02]  /*0090*/  UPLOP3.LUT UP0, UPT, UPT, UPT, UPT, 0x80, 0x0 ;  /* 0x000000000000789c */ /* 0x000fe40003f0f070 */
[----:B------:R-:W-:Y:S01]  /*00a0*/  UMOV UR4, URZ ;  /* 0x0000003f00047c82 */ /* 0x000fe20008000000 */
[----:B0-----:R-:W-:Y:S01]  /*00b0*/  IMAD.WIDE R4, R0, R5, c[0x0][0x188] ;  /* 0x0000620000047625 */ /* 0x001fe200078e0205 */
[----:B-1----:R-:W-:-:S04]  /*00c0*/  LOP3.LUT R3, R7, 0xff, RZ, 0xc0, !PT ;  /* 0x000000ff07037812 */ /* 0x002fc800078ec0ff */
[----:B------:R0:W5:Y:S01]  /*00d0*/  LDG.E.EL R2, [R4.64] ;  /* 0x0000000604027981 */ /* 0x000162000c2e1900 */
[----:B------:R-:W-:Y:S02]  /*00e0*/  SHF.R.U32.HI R56, RZ, 0x5, R7 ;  /* 0x00000005ff387819 */ /* 0x000fe40000011607 */
[----:B------:R-:W-:Y:S02]  /*00f0*/  SHF.R.S32.HI R57, RZ, 0x1f, R0 ;  /* 0x0000001fff397819 */ /* 0x000fe40000011400 */
[C---:B0-----:R-:W-:Y:S02]  /*0100*/  SHF.L.U32 R4, R3.reuse, 0x3, RZ ;  /* 0x0000000303047819 */ /* 0x041fe400000006ff */
[----:B------:R-:W-:Y:S02]  /*0110*/  SHF.L.U32 R5, R3, 0x2, RZ ;  /* 0x0000000203057819 */ /* 0x000fe400000006ff */
[----:B------:R-:W-:-:S02]  /*0120*/  IADD3 R6, R4, 0x4, RZ ;  /* 0x0000000404067810 */ /* 0x000fc40007ffe0ff */
.L_x_0:
[----:B------:R-:W-:Y:S01]  /*0130*/  LOP3.LUT R47, R4, UR4, RZ, 0xfc, !PT ;  /* 0x00000004042f7c12 */ /* 0x000fe2000f8efcff */
[----:B------:R-:W-:Y:S01]  /*0140*/  CS2R R8, SRZ ;  /* 0x0000000000087805 */ /* 0x000fe2000001ff00 */
[----:B------:R-:W-:Y:S01]  /*0150*/  MOV R44, 0x2 ;  /* 0x00000002002c7802 */ /* 0x000fe20000000f00 */
[----:B------:R-:W-:Y:S01]  /*0160*/  CS2R R10, SRZ ;  /* 0x00000000000a7805 */ /* 0x000fe2000001ff00 */
[----:B------:R-:W-:Y:S01]  /*0170*/  ISETP.GE.U32.AND P1, PT, R47, 0x900, PT ;  /* 0x000009002f00780c */ /* 0x000fe20003f26070 */
[----:B------:R-:W-:Y:S01]  /*0180*/  IMAD R43, R0, 0x900, R47 ;  /* 0x00000900002b7824 */ /* 0x000fe200078e022f */
[----:B------:R-:W-:Y:S01]  /*0190*/  CS2R R12, SRZ ;  /* 0x00000000000c7805 */ /* 0x000fe2000001ff00 */
[----:B------:R-:W-:-:S02]  /*01a0*/  CS2R R14, SRZ ;  /* 0x00000000000e7805 */ /* 0x000fc4000001ff00 */
[----:B------:R-:W-:-:S04]  /*01b0*/  IMAD.WIDE R20, R43, R44, c[0x0][0x168] ;  /* 0x00005a002b147625 */ /* 0x000fc800078e022c */
[----:B------:R-:W-:-:S04]  /*01c0*/  IMAD.WIDE R22, R43, R44, c[0x0][0x170] ;  /* 0x00005c002b167625 */ /* 0x000fc800078e022c */
[----:B------:R0:W2:Y:S04]  /*01d0*/  @!P1 LDG.E.EL.128 R8, [R20.64] ;  /* 0x0000000614089981 */ /* 0x0000a8000c2e1d00 */
[----:B------:R1:W3:Y:S01]  /*01e0*/  @!P1 LDG.E.EL.128 R12, [R22.64] ;  /* 0x00000006160c9981 */ /* 0x0002e2000c2e1d00 */
[----:B------:R-:W-:Y:S01]  /*01f0*/  IADD3 R16, P0, R4, UR4, RZ ;  /* 0x0000000404107c10 */ /* 0x000fe2000ff1e0ff */
[----:B------:R-:W-:-:S03]  /*0200*/  CS2R R18, SRZ ;  /* 0x0000000000127805 */ /* 0x000fc6000001ff00 */
[----:B------:R-:W-:Y:S02]  /*0210*/  IADD3.X R17, RZ, RZ, RZ, P0, !PT ;  /* 0x000000ffff117210 */ /* 0x000fe400007fe4ff */
[C---:B------:R-:W-:Y:S02]  /*0220*/  SHF.L.U32 R38, R16.reuse, 0x2, RZ ;  /* 0x0000000210267819 */ /* 0x040fe400000006ff */
[----:B------:R-:W-:Y:S02]  /*0230*/  SHF.L.U64.HI R27, R16, 0x2, R17 ;  /* 0x00000002101b7819 */ /* 0x000fe40000010211 */
[----:B------:R-:W-:Y:S01]  /*0240*/  IADD3 R28, P0, R38, c[0x0][0x178], RZ ;  /* 0x00005e00261c7a10 */ /* 0x000fe20007f1e0ff */
[----:B------:R-:W-:-:S03]  /*0250*/  CS2R R16, SRZ ;  /* 0x0000000000107805 */ /* 0x000fc6000001ff00 */
[----:B------:R-:W-:Y:S02]  /*0260*/  IADD3.X R29, R27, c[0x0][0x17c], RZ, P0, !PT ;  /* 0x00005f001b1d7a10 */ /* 0x000fe400007fe4ff */
[----:B------:R-:W-:-:S03]  /*0270*/  MOV R60, 0x4 ;  /* 0x00000004003c7802 */ /* 0x000fc60000000f00 */
[----:B------:R4:W3:Y:S01]  /*0280*/  @!P1 LDG.E.EL.128 R16, [R28.64+0x10] ;  /* 0x000010061c109981 */ /* 0x0008e2000c2e1d00 */
[----:B0-----:R-:W-:Y:S01]  /*0290*/  CS2R R20, SRZ ;  /* 0x0000000000147805 */ /* 0x001fe2000001ff00 */
[----:B-1----:R-:W-:Y:S01]  /*02a0*/  CS2R R22, SRZ ;  /* 0x0000000000167805 */ /* 0x002fe2000001ff00 */
[----:B------:R-:W-:Y:S01]  /*02b0*/  IMAD.WIDE.U32 R36, R47, R60, c[0x0][0x178] ;  /* 0x00005e002f247625 */ /* 0x000fe200078e003c */
[----:B------:R-:W-:Y:S01]  /*02c0*/  LOP3.LUT R35, R6, UR4, RZ, 0xfc, !PT ;  /* 0x0000000406237c12 */ /* 0x000fe2000f8efcff */
[----:B------:R-:W-:Y:S01]  /*02d0*/  CS2R R30, SRZ ;  /* 0x00000000001e7805 */ /* 0x000fe2000001ff00 */
[----:B------:R-:W-:Y:S01]  /*02e0*/  IADD3 R38, P0, R38, c[0x0][0x190], RZ ;  /* 0x0000640026267a10 */ /* 0x000fe20007f1e0ff */
[----:B------:R-:W-:Y:S01]  /*02f0*/  IMAD.WIDE R44, R43, R44, c[0x0][0x180] ;  /* 0x000060002b2c7625 */ /* 0x000fe200078e022c */
[----:B------:R0:W3:Y:S01]  /*0300*/  @!P1 LDG.E.EL.128 R20, [R36.64] ;  /* 0x0000000624149981 */ /* 0x0000e2000c2e1d00 */
[----:B------:R-:W-:Y:S01]  /*0310*/  CS2R R24, SRZ ;  /* 0x0000000000187805 */ /* 0x000fe2000001ff00 */
[----:B----4-:R-:W-:Y:S01]  /*0320*/  CS2R R28, SRZ ;  /* 0x00000000001c7805 */ /* 0x010fe2000001ff00 */
[----:B------:R-:W-:Y:S01]  /*0330*/  IMAD R49, R0, 0x900, R35 ;  /* 0x0000090000317824 */ /* 0x000fe200078e0223 */
[----:B------:R-:W-:Y:S01]  /*0340*/  IADD3.X R39, R27, c[0x0][0x194], RZ, P0, !PT ;  /* 0x000065001b277a10 */ /* 0x000fe200007fe4ff */
[----:B------:R-:W-:Y:S01]  /*0350*/  CS2R R32, SRZ ;  /* 0x0000000000207805 */ /* 0x000fe2000001ff00 */
[----:B------:R-:W-:-:S02]  /*0360*/  CS2R R26, SRZ ;  /* 0x00000000001a7805 */ /* 0x000fc4000001ff00 */
[----:B------:R1:W4:Y:S01]  /*0370*/  @!P1 LDG.E.EL.128 R28, [R44.64] ;  /* 0x000000062c1c9981 */ /* 0x000322000c2e1d00 */
[----:B------:R-:W-:Y:S01]  /*0380*/  CS2R R34, SRZ ;  /* 0x0000000000227805 */ /* 0x000fe2000001ff00 */
[-C--:B------:R-:W-:Y:S02]  /*0390*/  IMAD.WIDE R48, R49, R60.reuse, c[0x0][0x198] ;  /* 0x0000660031307625 */ /* 0x080fe400078e023c */
[----:B------:R1:W4:Y:S04]  /*03a0*/  @!P1 LDG.E.EL.128 R24, [R38.64+0x10] ;  /* 0x0000100626189981 */ /* 0x000328000c2e1d00 */
[----:B------:R2:W4:Y:S01]  /*03b0*/  @!P1 LDG.E.EL.128 R32, [R48.64] ;  /* 0x0000000630209981 */ /* 0x000522000c2e1d00 */
[----:B0-----:R-:W-:Y:S01]  /*03c0*/  CS2R R36, SRZ ;  /* 0x0000000000247805 */ /* 0x001fe2000001ff00 */
[-C--:B-1----:R-:W-:Y:S01]  /*03d0*/  IMAD.WIDE R44, R43, R60.reuse, c[0x0][0x198] ;  /* 0x000066002b2c7625 */ /* 0x082fe200078e023c */
[----:B------:R-:W-:Y:S01]  /*03e0*/  CS2R R40, SRZ ;  /* 0x0000000000287805 */ /* 0x000fe2000001ff00 */
[----:B------:R-:W-:Y:S01]  /*03f0*/  CS2R R42, SRZ ;  /* 0x00000000002a7805 */ /* 0x000fe2000001ff00 */
[----:B------:R-:W-:Y:S01]  /*0400*/  CS2R R38, SRZ ;  /* 0x0000000000267805 */ /* 0x000fe2000001ff00 */
[----:B------:R-:W-:-:S04]  /*0410*/  IMAD.WIDE.U32 R46, R47, R60, c[0x0][0x190] ;  /* 0x000064002f2e7625 */ /* 0x000fc800078e003c */
[----:B------:R0:W4:Y:S04]  /*0420*/  @!P1 LDG.E.EL.128 R40, [R44.64] ;  /* 0x000000062c289981 */ /* 0x000128000c2e1d00 */
[----:B------:R1:W4:Y:S01]  /*0430*/  @!P1 LDG.E.EL.128 R36, [R46.64] ;  /* 0x000000062e249981 */ /* 0x000322000c2e1d00 */
[----:B------:R-:W-:Y:S01]  /*0440*/  PLOP3.LUT P0, PT, PT, PT, UP0, 0x80, 0x0 ;  /* 0x000000000000781c */ /* 0x000fe20003f0f008 */
[----:B------:R-:W-:Y:S02]  /*0450*/  UPLOP3.LUT UP0, UPT, UPT, UPT, UPT, 0x40, 0x0 ;  /* 0x000000000000789c */ /* 0x000fe40003f0e870 */
[----:B------:R-:W-:Y:S01]  /*0460*/  UMOV UR4, 0x800 ;  /* 0x0000080000047882 */ /* 0x000fe20000000000 */
[----:B--2---:R-:W-:Y:S02]  /*0470*/  SEL R48, R8, RZ, !P1 ;  /* 0x000000ff08307207 */ /* 0x004fe40004800000 */
[----:B------:R-:W-:-:S02]  /*0480*/  SEL R8, R9, RZ, !P1 ;  /* 0x000000ff09087207 */ /* 0x000fc40004800000 */
[----:B---3--:R-:W-:-:S04]  /*0490*/  SEL R13, R13, RZ, !P1 ;  /* 0x000000ff0d0d7207 */ /* 0x008fc80004800000 */
[----:B-1----:R-:W-:Y:S02]  /*04a0*/  SHF.L.U32 R46, R13, 0x10, RZ ;  /* 0x000000100d2e7819 */ /* 0x002fe400000006ff */
[----:B------:R-:W-:-:S04]  /*04b0*/  PRMT R13, R8, 0x7632, R13 ;  /* 0x00007632080d7816 */ /* 0x000fc8000000000d */
[C---:B0-----:R-:W-:Y:S02]  /*04c0*/  PRMT R44, R13.reuse, 0x7632, R44 ;  /* 0x000076320d2c7816 */ /* 0x041fe4000000002c */
[----:B------:R-:W-:Y:S02]  /*04d0*/  SHF.L.U32 R9, R8, 0x10, RZ ;  /* 0x0000001008097819 */ /* 0x000fe400000006ff */
[----:B------:R-:W-:Y:S02]  /*04e0*/  SHF.L.U32 R45, R13, 0x10, RZ ;  /* 0x000000100d2d7819 */ /* 0x000fe400000006ff */
[----:B------:R-:W-:Y:S02]  /*04f0*/  SHF.L.U32 R44, R44, 0x10, RZ ;  /* 0x000000102c2c7819 */ /* 0x000fe400000006ff */
[----:B------:R-:W-:Y:S02]  /*0500*/  SEL R13, R10, RZ, !P1 ;  /* 0x000000ff0a0d7207 */ /* 0x000fe40004800000 */
[----:B------:R-:W-:Y:S01]  /*0510*/  SEL R14, R14, RZ, !P1 ;  /* 0x000000ff0e0e7207 */ /* 0x000fe20004800000 */
[----:B------:R-:W-:Y:S01]  /*0520*/  FADD R9, R9, R46 ;  /* 0x0000002e09097221 */ /* 0x000fe20000000000 */
[----:B------:R-:W-:Y:S01]  /*0530*/  FADD R10, R45, R44 ;  /* 0x0000002c2d0a7221 */ /* 0x000fe20000000000 */
[----:B------:R-:W-:-:S02]  /*0540*/  SHF.L.U32 R45, R13, 0x10, RZ ;  /* 0x000000100d2d7819 */ /* 0x000fc400000006ff */
[----:B------:R-:W-:Y:S02]  /*0550*/  SHF.L.U32 R46, R14, 0x10, RZ ;  /* 0x000000100e2e7819 */ /* 0x000fe400000006ff */
[----:B------:R-:W-:Y:S02]  /*0560*/  SEL R44, R11, RZ, !P1 ;  /* 0x000000ff0b2c7207 */ /* 0x000fe40004800000 */
[----:B------:R-:W-:Y:S01]  /*0570*/  SEL R15, R15, RZ, !P1 ;  /* 0x000000ff0f0f7207 */ /* 0x000fe20004800000 */
[----:B------:R-:W-:Y:S01]  /*0580*/  FADD R11, R45, R46 ;  /* 0x0000002e2d0b7221 */ /* 0x000fe20000000000 */
[----:B------:R-:W-:Y:S02]  /*0590*/  SHF.L.U32 R45, R44, 0x10, RZ ;  /* 0x000000102c2d7819 */ /* 0x000fe400000006ff */
[----:B------:R-:W-:Y:S02]  /*05a0*/  SHF.L.U32 R46, R15, 0x10, RZ ;  /* 0x000000100f2e7819 */ /* 0x000fe400000006ff */
[----:B------:R-:W-:-:S02]  /*05b0*/  PRMT R13, R13, 0x7632, R13 ;  /* 0x000076320d0d7816 */ /* 0x000fc4000000000d */
[----:B------:R-:W-:Y:S01]  /*05c0*/  PRMT R15, R14, 0x7632, R15 ;  /* 0x000076320e0f7816 */ /* 0x000fe2000000000f */
[----:B------:R-:W-:Y:S01]  /*05d0*/  FADD R14, R45, R46 ;  /* 0x0000002e2d0e7221 */ /* 0x000fe20000000000 */
[----:B------:R-:W-:Y:S02]  /*05e0*/  SEL R16, R16, RZ, !P1 ;  /* 0x000000ff10107207 */ /* 0x000fe40004800000 */
[----:B------:R-:W-:Y:S02]  /*05f0*/  SHF.L.U32 R13, R13, 0x10, RZ ;  /* 0x000000100d0d7819 */ /* 0x000fe400000006ff */
[----:B------:R-:W-:Y:S02]  /*0600*/  SHF.L.U32 R46, R15, 0x10, RZ ;  /* 0x000000100f2e7819 */ /* 0x000fe400000006ff */
[----:B------:R-:W-:Y:S02]  /*0610*/  SEL R17, R17, RZ, !P1 ;  /* 0x000000ff11117207 */ /* 0x000fe40004800000 */
[----:B------:R-:W-:-:S02]  /*0620*/  PRMT R44, R44, 0x7632, R44 ;  /* 0x000076322c2c7816 */ /* 0x000fc4000000002c */
[----:B------:R-:W-:Y:S02]  /*0630*/  PRMT R15, R15, 0x7632, R15 ;  /* 0x000076320f0f7816 */ /* 0x000fe4000000000f */
[----:B------:R-:W-:Y:S01]  /*0640*/  SEL R45, R18, RZ, !P1 ;  /* 0x000000ff122d7207 */ /* 0x000fe20004800000 */
[----:B------:R-:W-:Y:S01]  /*0650*/  FADD R18, R16, 1 ;  /* 0x3f80000010127421 */ /* 0x000fe20000000000 */
[----:B------:R-:W-:Y:S01]  /*0660*/  SEL R49, R12, RZ, !P1 ;  /* 0x000000ff0c317207 */ /* 0x000fe20004800000 */
[----:B------:R-:W-:Y:S01]  /*0670*/  FADD R13, R13, R46 ;  /* 0x0000002e0d0d7221 */ /* 0x000fe20000000000 */
[----:B------:R-:W-:Y:S01]  /*0680*/  SHF.L.U32 R44, R44, 0x10, RZ ;  /* 0x000000102c2c7819 */ /* 0x000fe200000006ff */
[----:B------:R-:W-:Y:S01]  /*0690*/  FADD R16, R17, 1 ;  /* 0x3f80000011107421 */ /* 0x000fe20000000000 */
[----:B------:R-:W-:Y:S02]  /*06a0*/  SHF.L.U32 R15, R15, 0x10, RZ ;  /* 0x000000100f0f7819 */ /* 0x000fe400000006ff */
[----:B------:R-:W-:Y:S01]  /*06b0*/  SEL R19, R19, RZ, !P1 ;  /* 0x000000ff13137207 */ /* 0x000fe20004800000 */
[----:B------:R-:W-:Y:S01]  /*06c0*/  FADD R17, R45, 1 ;  /* 0x3f8000002d117421 */ /* 0x000fe20000000000 */
[----:B------:R-:W-:Y:S01]  /*06d0*/  SHF.L.U32 R12, R48, 0x10, RZ ;  /* 0x00000010300c7819 */ /* 0x000fe200000006ff */
[----:B------:R-:W-:Y:S01]  /*06e0*/  FMUL R13, R13, R16 ;  /* 0x000000100d0d7220 */ /* 0x000fe20000400000 */
[----:B------:R-:W-:Y:S01]  /*06f0*/  SHF.L.U32 R61, R49, 0x10, RZ ;  /* 0x00000010313d7819 */ /* 0x000fe200000006ff */
[----:B------:R-:W-:Y:S01]  /*0700*/  FADD R15, R44, R15 ;  /* 0x0000000f2c0f7221 */ /* 0x000fe20000000000 */
[----:B------:R-:W-:Y:S01]  /*0710*/  PRMT R48, R48, 0x7632, R48 ;  /* 0x0000763230307816 */ /* 0x000fe20000000030 */
[----:B------:R-:W-:Y:S01]  /*0720*/  FADD R16, R19, 1 ;  /* 0x3f80000013107421 */ /* 0x000fe20000000000 */
[----:B------:R-:W-:-:S02]  /*0730*/  PRMT R49, R49, 0x7632, R49 ;  /* 0x0000763231317816 */ /* 0x000fc40000000031 */
[----:B------:R-:W-:Y:S01]  /*0740*/  SEL R22, R22, RZ, !P1 ;  /* 0x000000ff16167207 */ /* 0x000fe20004800000 */
[----:B------:R-:W-:Y:S01]  /*0750*/  FMUL R14, R14, R17 ;  /* 0x000000110e0e7220 */ /* 0x000fe20000400000 */
[----:B------:R-:W-:Y:S01]  /*0760*/  SEL R17, R23, RZ, !P1 ;  /* 0x000000ff17117207 */ /* 0x000fe20004800000 */
[----:B------:R-:W-:Y:S01]  /*0770*/  FMUL R15, R15, R16 ;  /* 0x000000100f0f7220 */ /* 0x000fe20000400000 */
[----:B------:R-:W-:Y:S01]  /*0780*/  SHF.L.U32 R48, R48, 0x10, RZ ;  /* 0x0000001030307819 */ /* 0x000fe200000006ff */
[----:B------:R-:W-:Y:S01]  /*0790*/  FADD R16, R22, 1 ;  /* 0x3f80000016107421 */ /* 0x000fe20000000000 */
[----:B------:R-:W-:Y:S02]  /*07a0*/  SHF.L.U32 R49, R49, 0x10, RZ ;  /* 0x0000001031317819 */ /* 0x000fe400000006ff */
[----:B------:R-:W-:Y:S02]  /*07b0*/  SEL R19, R21, RZ, !P1 ;  /* 0x000000ff15137207 */ /* 0x000fe40004800000 */
[----:B----4-:R-:W-:Y:S01]  /*07c0*/  SEL R30, R30, RZ, !P1 ;  /* 0x000000ff1e1e7207 */ /* 0x010fe20004800000 */
[----:B------:R-:W-:Y:S01]  /*07d0*/  FADD R17, R17, 1 ;  /* 0x3f80000011117421 */ /* 0x000fe20000000000 */
[----:B------:R-:W-:Y:S01]  /*07e0*/  SEL R20, R20, RZ, !P1 ;  /* 0x000000ff14147207 */ /* 0x000fe20004800000 */
[----:B------:R-:W-:Y:S01]  /*07f0*/  FADD R8, R48, R49 ;  /* 0x0000003130087221 */ /* 0x000fe20000000000 */
[----:B------:R-:W-:Y:S01]  /*0800*/  FADD R19, R19, 1 ;  /* 0x3f80000013137421 */ /* 0x000fe20000000000 */
[----:B------:R-:W-:Y:S01]  /*0810*/  FMUL R9, R9, R16 ;  /* 0x0000001009097220 */ /* 0x000fe20000400000 */
[----:B------:R-:W-:-:S02]  /*0820*/  SEL R31, R31, RZ, !P1 ;  /* 0x000000ff1f1f7207 */ /* 0x000fc40004800000 */
[----:B------:R-:W-:Y:S01]  /*0830*/  PRMT R16, R30, 0x7632, R16 ;  /* 0x000076321e107816 */ /* 0x000fe20000000010 */
[----:B------:R-:W-:Y:S01]  /*0840*/  FADD R12, R12, R61 ;  /* 0x0000003d0c0c7221 */ /* 0x000fe20000000000 */
[----:B------:R-:W-:Y:S01]  /*0850*/  FADD R21, R20, 1 ;  /* 0x3f80000014157421 */ /* 0x000fe20000000000 */
[----:B------:R-:W-:Y:S01]  /*0860*/  FMUL R10, R10, R17 ;  /* 0x000000110a0a7220 */ /* 0x000fe20000400000 */
[----:B------:R-:W-:Y:S01]  /*0870*/  FMUL R8, R8, R19 ;  /* 0x0000001308087220 */ /* 0x000fe20000400000 */
[----:B------:R-:W-:Y:S02]  /*0880*/  PRMT R17, R31, 0x7632, R17 ;  /* 0x000076321f117816 */ /* 0x000fe40000000011 */
[----:B------:R-:W-:Y:S02]  /*0890*/  SEL R25, R25, RZ, !P1 ;  /* 0x000000ff19197207 */ /* 0x000fe40004800000 */
[----:B------:R-:W-:Y:S02]  /*08a0*/  SEL R26, R26, RZ, !P1 ;  /* 0x000000ff1a1a7207 */ /* 0x000fe40004800000 */
[----:B------:R-:W-:-:S02]  /*08b0*/  SEL R33, R33, RZ, !P1 ;  /* 0x000000ff21217207 */ /* 0x000fc40004800000 */
[----:B------:R-:W-:Y:S02]  /*08c0*/  SEL R34, R34, RZ, !P1 ;  /* 0x000000ff22227207 */ /* 0x000fe40004800000 */
[----:B------:R-:W-:Y:S02]  /*08d0*/  SHF.L.U32 R31, R31, 0x10, RZ ;  /* 0x000000101f1f7819 */ /* 0x000fe400000006ff */
[----:B------:R-:W-:Y:S01]  /*08e0*/  SHF.L.U32 R19, R16, 0x10, RZ ;  /* 0x0000001010137819 */ /* 0x000fe200000006ff */
[----:B------:R-:W-:Y:S01]  /*08f0*/  FMUL R12, R12, R21 ;  /* 0x000000150c0c7220 */ /* 0x000fe20000400000 */
[----:B------:R-:W-:Y:S01]  /*0900*/  SHF.L.U32 R21, R17, 0x10, RZ ;  /* 0x0000001011157819 */ /* 0x000fe200000006ff */
[----:B------:R-:W-:Y:S01]  /*0910*/  FMUL R11, R11, R18 ;  /* 0x000000120b0b7220 */ /* 0x000fe20000400000 */
[----:B------:R-:W-:Y:S01]  /*0920*/  SEL R27, R27, RZ, !P1 ;  /* 0x000000ff1b1b7207 */ /* 0x000fe20004800000 */
[----:B------:R-:W-:Y:S01]  /*0930*/  FMUL R33, R33, 48 ;  /* 0x4240000021217820 */ /* 0x000fe20000400000 */
[----:B------:R-:W-:Y:S01]  /*0940*/  SEL R35, R35, RZ, !P1 ;  /* 0x000000ff23237207 */ /* 0x000fe20004800000 */
[----:B------:R-:W-:Y:S01]  /*0950*/  FMUL R34, R34, 48 ;  /* 0x4240000022227820 */ /* 0x000fe20000400000 */
[C---:B-----5:R-:W-:Y:S01]  /*0960*/  FMUL R17, R2.reuse, R31 ;  /* 0x0000001f02117220 */ /* 0x060fe20000400000 */
[----:B------:R-:W-:Y:S01]  /*0970*/  FMUL R18, R2, R19 ;  /* 0x0000001302127220 */ /* 0x000fe20000400000 */
[----:B------:R-:W-:Y:S01]  /*0980*/  FADD R25, R25, 1 ;  /* 0x3f80000019197421 */ /* 0x000fe20000000000 */
[----:B------:R-:W-:Y:S01]  /*0990*/  FADD R26, R26, 1 ;  /* 0x3f8000001a1a7421 */ /* 0x000fe20000000000 */
[----:B------:R-:W-:Y:S01]  /*09a0*/  FMUL R16, R2, R21 ;  /* 0x0000001502107220 */ /* 0x000fe20000400000 */
[----:B------:R-:W-:Y:S01]  /*09b0*/  FMUL R35, R35, 48 ;  /* 0x4240000023237820 */ /* 0x000fe20000400000 */
[----:B------:R-:W-:Y:S01]  /*09c0*/  FADD R27, R27, 1 ;  /* 0x3f8000001b1b7421 */ /* 0x000fe20000000000 */
[----:B------:R-:W-:Y:S01]  /*09d0*/  FFMA R18, R18, R25, R33 ;  /* 0x0000001912127223 */ /* 0x000fe20000000021 */
[----:B------:R-:W-:-:S02]  /*09e0*/  FFMA R21, R17, R26, R34 ;  /* 0x0000001a11157223 */ /* 0x000fc40000000022 */
[----:B------:R-:W-:Y:S01]  /*09f0*/  FFMA R20, R16, R27, R35 ;  /* 0x0000001b10147223 */ /* 0x000fe20000000023 */
[----:B------:R-:W-:Y:S01]  /*0a00*/  FMUL R13, R13, R18 ;  /* 0x000000120d0d7220 */ /* 0x000fe20000400000 */
[----:B------:R-:W-:Y:S01]  /*0a10*/  FMUL R14, R14, R21 ;  /* 0x000000150e0e7220 */ /* 0x000fe20000400000 */
[----:B------:R-:W-:Y:S01]  /*0a20*/  SEL R24, R24, RZ, !P1 ;  /* 0x000000ff18187207 */ /* 0x000fe20004800000 */
[----:B------:R-:W-:Y:S01]  /*0a30*/  FMUL R15, R15, R20 ;  /* 0x000000140f0f7220 */ /* 0x000fe20000400000 */
[----:B------:R-:W-:Y:S02]  /*0a40*/  SEL R32, R32, RZ, !P1 ;  /* 0x000000ff20207207 */ /* 0x000fe40004800000 */
[----:B------:R-:W-:Y:S02]  /*0a50*/  SHF.L.U32 R23, R30, 0x10, RZ ;  /* 0x000000101e177819 */ /* 0x000fe400000006ff */
[----:B------:R-:W-:Y:S02]  /*0a60*/  FSEL R14, R14, -RZ, !P1 ;  /* 0x800000ff0e0e7208 */ /* 0x000fe40004800000 */
[----:B------:R-:W-:-:S02]  /*0a70*/  FSEL R13, R13, -RZ, !P1 ;  /* 0x800000ff0d0d7208 */ /* 0x000fc40004800000 */
[----:B------:R-:W-:Y:S02]  /*0a80*/  SEL R28, R28, RZ, !P1 ;  /* 0x000000ff1c1c7207 */ /* 0x000fe40004800000 */
[----:B------:R-:W-:Y:S01]  /*0a90*/  SEL R29, R29, RZ, !P1 ;  /* 0x000000ff1d1d7207 */ /* 0x000fe20004800000 */
[----:B------:R-:W-:Y:S01]  /*0aa0*/  FMUL R19, R32, 48 ;  /* 0x4240000020137820 */ /* 0x000fe20000400000 */
[----:B------:R-:W-:Y:S01]  /*0ab0*/  FMUL R16, R2, R23 ;  /* 0x0000001702107220 */ /* 0x000fe20000400000 */
[----:B------:R-:W-:Y:S01]  /*0ac0*/  FADD R17, R24, 1 ;  /* 0x3f80000018117421 */ /* 0x000fe20000000000 */
[----:B------:R-:W-:Y:S01]  /*0ad0*/  FSEL R18, R15, -RZ, !P1 ;  /* 0x800000ff0f127208 */ /* 0x000fe20004800000 */
[----:B------:R-:W-:Y:S01]  /*0ae0*/  FADD R55, R14, R55 ;  /* 0x000000370e377221 */ /* 0x000fe20000000000 */
[----:B------:R-:W-:Y:S01]  /*0af0*/  FADD R54, R13, R54 ;  /* 0x000000360d367221 */ /* 0x000fe20000000000 */
[----:B------:R-:W-:Y:S02]  /*0b00*/  PRMT R13, R28, 0x7632, R13 ;  /* 0x000076321c0d7816 */ /* 0x000fe4000000000d */
[----:B------:R-:W-:Y:S01]  /*0b10*/  PRMT R14, R29, 0x7632, R14 ;  /* 0x000076321d0e7816 */ /* 0x000fe2000000000e */
[----:B------:R-:W-:Y:S01]  /*0b20*/  FFMA R16, R16, R17, R19 ;  /* 0x0000001110107223 */ /* 0x000fe20000000013 */
[----:B------:R-:W-:Y:S01]  /*0b30*/  FADD R59, R18, R59 ;  /* 0x0000003b123b7221 */ /* 0x000fe20000000000 */
[----:B------:R-:W-:-:S02]  /*0b40*/  SEL R17, R38, RZ, !P1 ;  /* 0x000000ff26117207 */ /* 0x000fc40004800000 */
[----:B------:R-:W-:Y:S02]  /*0b50*/  SEL R21, R42, RZ, !P1 ;  /* 0x000000ff2a157207 */ /* 0x000fe40004800000 */
[----:B------:R-:W-:Y:S02]  /*0b60*/  SHF.L.U32 R15, R28, 0x10, RZ ;  /* 0x000000101c0f7819 */ /* 0x000fe400000006ff */
[----:B------:R-:W-:Y:S02]  /*0b70*/  SHF.L.U32 R29, R29, 0x10, RZ ;  /* 0x000000101d1d7819 */ /* 0x000fe400000006ff */
[----:B------:R-:W-:Y:S02]  /*0b80*/  SEL R19, R36, RZ, !P1 ;  /* 0x000000ff24137207 */ /* 0x000fe40004800000 */
[----:B------:R-:W-:Y:S02]  /*0b90*/  SEL R20, R37, RZ, !P1 ;  /* 0x000000ff25147207 */ /* 0x000fe40004800000 */
[----:B------:R-:W-:-:S02]  /*0ba0*/  SEL R18, R39, RZ, !P1 ;  /* 0x000000ff27127207 */ /* 0x000fc40004800000 */
[----:B------:R-:W-:Y:S02]  /*0bb0*/  SEL R23, R40, RZ, !P1 ;  /* 0x000000ff28177207 */ /* 0x000fe40004800000 */
[----:B------:R-:W-:Y:S02]  /*0bc0*/  SEL R24, R41, RZ, !P1 ;  /* 0x000000ff29187207 */ /* 0x000fe40004800000 */
[----:B------:R-:W-:Y:S02]  /*0bd0*/  SEL R22, R43, RZ, !P1 ;  /* 0x000000ff2b167207 */ /* 0x000fe40004800000 */
[----:B------:R-:W-:Y:S02]  /*0be0*/  SHF.L.U32 R27, R14, 0x10, RZ ;  /* 0x000000100e1b7819 */ /* 0x000fe400000006ff */
[----:B------:R-:W-:Y:S01]  /*0bf0*/  SHF.L.U32 R25, R13, 0x10, RZ ;  /* 0x000000100d197819 */ /* 0x000fe200000006ff */
[----:B------:R-:W-:Y:S01]  /*0c00*/  FMUL R11, R11, R16 ;  /* 0x000000100b0b7220 */ /* 0x000fe20000400000 */
[----:B------:R-:W-:Y:S01]  /*0c10*/  FADD R17, R17, 1 ;  /* 0x3f80000011117421 */ /* 0x000fe20000000000 */
[----:B------:R-:W-:Y:S01]  /*0c20*/  FMUL R21, R21, 48 ;  /* 0x4240000015157820 */ /* 0x000fe20000400000 */
[C---:B------:R-:W-:Y:S01]  /*0c30*/  FMUL R14, R2.reuse, R29 ;  /* 0x0000001d020e7220 */ /* 0x040fe20000400000 */
[----:B------:R-:W-:Y:S01]  /*0c40*/  FMUL R16, R2, R15 ;  /* 0x0000000f02107220 */ /* 0x000fe20000400000 */
[----:B------:R-:W-:Y:S01]  /*0c50*/  FADD R18, R18, 1 ;  /* 0x3f80000012127421 */ /* 0x000fe20000000000 */
[----:B------:R-:W-:Y:S01]  /*0c60*/  FADD R20, R20, 1 ;  /* 0x3f80000014147421 */ /* 0x000fe20000000000 */
[----:B------:R-:W-:Y:S01]  /*0c70*/  FADD R19, R19, 1 ;  /* 0x3f80000013137421 */ /* 0x000fe20000000000 */
[----:B------:R-:W-:Y:S01]  /*0c80*/  FMUL R23, R23, 48 ;  /* 0x4240000017177820 */ /* 0x000fe20000400000 */
[----:B------:R-:W-:Y:S01]  /*0c90*/  FMUL R22, R22, 48 ;  /* 0x4240000016167820 */ /* 0x000fe20000400000 */
[----:B------:R-:W-:Y:S01]  /*0ca0*/  FMUL R24, R24, 48 ;  /* 0x4240000018187820 */ /* 0x000fe20000400000 */
[C---:B------:R-:W-:Y:S01]  /*0cb0*/  FMUL R13, R2.reuse, R27 ;  /* 0x0000001b020d7220 */ /* 0x040fe20000400000 */
[----:B------:R-:W-:Y:S01]  /*0cc0*/  FMUL R15, R2, R25 ;  /* 0x00000019020f7220 */ /* 0x000fe20000400000 */
[----:B------:R-:W-:Y:S01]  /*0cd0*/  FFMA R14, R14, R17, R21 ;  /* 0x000000110e0e7223 */ /* 0x000fe20000000015 */
[----:B------:R-:W-:Y:S01]  /*0ce0*/  FFMA R19, R16, R19, R23 ;  /* 0x0000001310137223 */ /* 0x000fe20000000017 */
[----:B------:R-:W-:Y:S01]  /*0cf0*/  FFMA R13, R13, R18, R22 ;  /* 0x000000120d0d7223 */ /* 0x000fe20000000016 */
[----:B------:R-:W-:Y:S01]  /*0d00*/  FFMA R15, R15, R20, R24 ;  /* 0x000000140f0f7223 */ /* 0x000fe20000000018 */
[----:B------:R-:W-:Y:S01]  /*0d10*/  FMUL R9, R9, R14 ;  /* 0x0000000e09097220 */ /* 0x000fe20000400000 */
[----:B------:R-:W-:Y:S01]  /*0d20*/  FMUL R12, R12, R19 ;  /* 0x000000130c0c7220 */ /* 0x000fe20000400000 */
[----:B------:R-:W-:Y:S01]  /*0d30*/  FMUL R10, R10, R13 ;  /* 0x0000000d0a0a7220 */ /* 0x000fe20000400000 */
[----:B------:R-:W-:Y:S01]  /*0d40*/  FMUL R8, R8, R15 ;  /* 0x0000000f08087220 */ /* 0x000fe20000400000 */
[----:B------:R-:W-:-:S02]  /*0d50*/  FSEL R11, R11, -RZ, !P1 ;  /* 0x800000ff0b0b7208 */ /* 0x000fc40004800000 */
[----:B------:R-:W-:Y:S02]  /*0d60*/  FSEL R14, R9, -RZ, !P1 ;  /* 0x800000ff090e7208 */ /* 0x000fe40004800000 */
[----:B------:R-:W-:Y:S02]  /*0d70*/  FSEL R12, R12, -RZ, !P1 ;  /* 0x800000ff0c0c7208 */ /* 0x000fe40004800000 */
[----:B------:R-:W-:Y:S02]  /*0d80*/  FSEL R13, R10, -RZ, !P1 ;  /* 0x800000ff0a0d7208 */ /* 0x000fe40004800000 */
[----:B------:R-:W-:Y:S01]  /*0d90*/  FSEL R9, R8, -RZ, !P1 ;  /* 0x800000ff08097208 */ /* 0x000fe20004800000 */
[----:B------:R-:W-:Y:S01]  /*0da0*/  FADD R58, R11, R58 ;  /* 0x0000003a0b3a7221 */ /* 0x000fe20000000000 */
[----:B------:R-:W-:Y:S01]  /*0db0*/  FADD R53, R14, R53 ;  /* 0x000000350e357221 */ /* 0x000fe20000000000 */
[----:B------:R-:W-:Y:S01]  /*0dc0*/  FADD R51, R12, R51 ;  /* 0x000000330c337221 */ /* 0x000fe20000000000 */
[----:B------:R-:W-:Y:S01]  /*0dd0*/  FADD R50, R13, R50 ;  /* 0x000000320d327221 */ /* 0x000fe20000000000 */
[----:B------:R-:W-:Y:S01]  /*0de0*/  FADD R52, R9, R52 ;  /* 0x0000003409347221 */ /* 0x000fe20000000000 */
[----:B------:R-:W-:Y:S05]  /*0df0*/  @P0 BRA `(.L_x_0) ;  /* 0xfffff33000000947 */ /* 0x000fea000383ffff */
[----:B------:R-:W-:Y:S01]  /*0e00*/  FADD R52, R51, R52 ;  /* 0x0000003433347221 */ /* 0x000fe20000000000 */
[----:B------:R-:W-:-:S02]  /*0e10*/  LOP3.LUT P1, RZ, R7, 0x1f, RZ, 0xc0, !PT ;  /* 0x0000001f07ff7812 */ /* 0x000fc4000782c0ff */
[----:B------:R-:W-:Y:S01]  /*0e20*/  ISETP.GE.AND P2, PT, R7, 0x8, PT ;  /* 0x000000080700780c */ /* 0x000fe20003f46270 */
[----:B------:R-:W-:Y:S01]  /*0e30*/  FADD R53, R53, R52 ;  /* 0x0000003435357221 */ /* 0x000fe20000000000 */
[----:B------:R-:W-:Y:S02]  /*0e40*/  SHF.L.U32 R12, R56, 0x2, RZ ;  /* 0x00000002380c7819 */ /* 0x000fe400000006ff */
[C---:B------:R-:W-:Y:S01]  /*0e50*/  LOP3.LUT P0, RZ, R7.reuse, 0x7, RZ, 0xc0, !PT ;  /* 0x0000000707ff7812 */ /* 0x040fe2000780c0ff */
[----:B------:R-:W-:Y:S01]  /*0e60*/  FADD R53, R50, R53 ;  /* 0x0000003532357221 */ /* 0x000fe20000000000 */
[----:B------:R-:W-:Y:S02]  /*0e70*/  LOP3.LUT R12, R12, 0x1c, RZ, 0xe2, !PT ;  /* 0x0000001c0c0c7812 */ /* 0x000fe400078ee2ff */
[----:B------:R-:W-:Y:S01]  /*0e80*/  ISETP.LT.AND P0, PT, R7, 0x8, !P0 ;  /* 0x000000080700780c */ /* 0x000fe20004701270 */
[----:B------:R-:W-:-:S04]  /*0e90*/  FADD R53, R58, R53 ;  /* 0x000000353a357221 */ /* 0x000fc80000000000 */
[----:B------:R-:W-:-:S04]  /*0ea0*/  FADD R54, R54, R53 ;  /* 0x0000003536367221 */ /* 0x000fc80000000000 */
[----:B------:R-:W-:-:S04]  /*0eb0*/  FADD R54, R55, R54 ;  /* 0x0000003637367221 */ /* 0x000fc80000000000 */
[----:B------:R-:W-:-:S05]  /*0ec0*/  FADD R54, R59, R54 ;  /* 0x000000363b367221 */ /* 0x000fca0000000000 */
[----:B------:R-:W0:Y:S02]  /*0ed0*/  SHFL.BFLY PT, R9, R54, 0x10, 0x1f ;  /* 0x0e001f0036097f89 */ /* 0x000e2400000e0000 */
[----:B0-----:R-:W-:-:S05]  /*0ee0*/  FADD R9, R54, R9 ;  /* 0x0000000936097221 */ /* 0x001fca0000000000 */
        /* <DEDUP_REMOVED lines=8> */
[----:B------:R-:W-:Y:S04]  /*0f70*/  @!P1 STS [R12], R15 ;  /* 0x0000000f0c009388 */ /* 0x000fe80000000800 */
[----:B------:R-:W-:Y:S06]  /*0f80*/  BAR.SYNC 0x0 ;  /* 0x0000000000007b1d */ /* 0x000fec0000000000 */
[----:B------:R-:W0:Y:S04]  /*0f90*/  @!P2 LDS R14, [R7.X4] ;  /* 0x00000000070ea984 */ /* 0x000e280000004800 */
[----:B0-----:R-:W0:Y:S02]  /*0fa0*/  SHFL.BFLY PT, R9, R14, 0x4, 0x1f ;  /* 0x0c801f000e097f89 */ /* 0x001e2400000e0000 */
[----:B0-----:R-:W-:-:S05]  /*0fb0*/  FADD R11, R14, R9 ;  /* 0x000000090e0b7221 */ /* 0x001fca0000000000 */
[----:B------:R-:W0:Y:S02]  /*0fc0*/  SHFL.BFLY PT, R8, R11, 0x2, 0x1f ;  /* 0x0c401f000b087f89 */ /* 0x000e2400000e0000 */
[----:B0-----:R-:W-:Y:S01]  /*0fd0*/  FADD R10, R11, R8 ;  /* 0x000000080b0a7221 */ /* 0x001fe20000000000 */
[----:B------:R-:W-:-:S04]  /*0fe0*/  LEA R8, P3, R0, c[0x0][0x1a0], 0x2 ;  /* 0x0000680000087a11 */ /* 0x000fc800078610ff */
[----:B------:R-:W0:Y:S01]  /*0ff0*/  SHFL.BFLY PT, R13, R10, 0x1, 0x1f ;  /* 0x0c201f000a0d7f89 */ /* 0x000e2200000e0000 */
[----:B------:R-:W-:Y:S01]  /*1000*/  LEA.HI.X R9, R0, c[0x0][0x1a4], R57, 0x2, P3 ;  /* 0x0000690000097a11 */ /* 0x000fe200018f1439 */
[----:B0-----:R-:W-:-:S05]  /*1010*/  FADD R12, R10, R13 ;  /* 0x0000000d0a0c7221 */ /* 0x001fca0000000000 */
[----:B------:R-:W-:Y:S04]  /*1020*/  @P0 STS [R7.X4], R12 ;  /* 0x0000000c07000388 */ /* 0x000fe80000004800 */
[----:B------:R-:W-:Y:S06]  /*1030*/  BAR.SYNC 0x0 ;  /* 0x0000000000007b1d */ /* 0x000fec0000000000 */
[----:B------:R-:W2:Y:S01]  /*1040*/  LDG.E.EL R50, [R8.64] ;  /* 0x0000000608327981 */ /* 0x000ea2000c2e1900 */
[----:B------:R-:W-:Y:S01]  /*1050*/  IADD3 R51, R5, 0x400, RZ ;  /* 0x0000040005337810 */ /* 0x000fe20007ffe0ff */
[----:B------:R-:W-:Y:S01]  /*1060*/  CS2R R46, SRZ ;  /* 0x00000000002e7805 */ /* 0x000fe2000001ff00 */
[----:B------:R-:W-:Y:S01]  /*1070*/  SHF.L.U32 R48, R3, 0x5, RZ ;  /* 0x0000000503307819 */ /* 0x000fe200000006ff */
[----:B------:R-:W0:Y:S01]  /*1080*/  LDS R11, [RZ] ;  /* 0x00000000ff0b7984 */ /* 0x000e220000000800 */
[----:B------:R-:W-:Y:S01]  /*1090*/  CS2R R44, SRZ ;  /* 0x00000000002c7805 */ /* 0x000fe2000001ff00 */
[----:B------:R-:W-:Y:S01]  /*10a0*/  MOV R43, RZ ;  /* 0x000000ff002b7202 */ /* 0x000fe20000000f00 */
[----:B------:R-:W-:Y:S01]  /*10b0*/  CS2R R40, SRZ ;  /* 0x0000000000287805 */ /* 0x000fe2000001ff00 */
[----:B------:R-:W-:Y:S01]  /*10c0*/  MOV R7, RZ ;  /* 0x000000ff00077202 */ /* 0x000fe20000000f00 */
[----:B------:R-:W-:-:S02]  /*10d0*/  UPLOP3.LUT UP0, UPT, UPT, UPT, UPT, 0x80, 0x0 ;  /* 0x000000000000789c */ /* 0x000fc40003f0f070 */
[----:B------:R-:W-:Y:S01]  /*10e0*/  UMOV UR4, URZ ;  /* 0x0000003f00047c82 */ /* 0x000fe20008000000 */
[----:B0-----:R-:W-:Y:S01]  /*10f0*/  FMUL R11, R11, -0.5 ;  /* 0xbf0000000b0b7820 */ /* 0x001fe20000400000 */
[----:B--2---:R-:W-:-:S04]  /*1100*/  FMUL R13, R50, R50 ;  /* 0x00000032320d7220 */ /* 0x004fc80000400000 */
[----:B------:R-:W-:-:S04]  /*1110*/  FMUL R10, R50, R13 ;  /* 0x0000000d320a7220 */ /* 0x000fc80000400000 */
[----:B------:R-:W-:-:S04]  /*1120*/  FMUL R10, R11, R10 ;  /* 0x0000000a0b0a7220 */ /* 0x000fc80000400000 */
[----:B------:R-:W-:-:S01]  /*1130*/  FMUL R49, R10, 0.00043402778101153671741 ;  /* 0x39e38e390a317820 */ /* 0x000fc20000400000 */
.L_x_2:
[----:B------:R-:W-:Y:S01]  /*1140*/  LOP3.LUT R39, R4, UR4, RZ, 0xfc, !PT ;  /* 0x0000000404277c12 */ /* 0x000fe2000f8efcff */
[----:B------:R-:W-:Y:S01]  /*1150*/  CS2R R16, SRZ ;  /* 0x0000000000107805 */ /* 0x000fe2000001ff00 */
[----:B------:R-:W-:Y:S01]  /*1160*/  MOV R24, 0x2 ;  /* 0x0000000200187802 */ /* 0x000fe20000000f00 */
[----:B------:R-:W-:Y:S01]  /*1170*/  CS2R R18, SRZ ;  /* 0x0000000000127805 */ /* 0x000fe2000001ff00 */
[----:B------:R-:W-:Y:S01]  /*1180*/  ISETP.GE.U32.AND P3, PT, R39, 0x900, PT ;  /* 0x000009002700780c */ /* 0x000fe20003f66070 */
[----:B------:R-:W-:Y:S01]  /*1190*/  IMAD R31, R0, 0x900, R39 ;  /* 0x00000900001f7824 */ /* 0x000fe200078e0227 */
[----:B------:R-:W-:Y:S01]  /*11a0*/  CS2R R12, SRZ ;  /* 0x00000000000c7805 */ /* 0x000fe2000001ff00 */
[----:B------:R-:W-:Y:S01]  /*11b0*/  CS2R R14, SRZ ;  /* 0x00000000000e7805 */ /* 0x000fe2000001ff00 */
[----:B------:R-:W-:Y:S01]  /*11c0*/  IADD3 R37, P4, R4, UR4, RZ ;  /* 0x0000000404257c10 */ /* 0x000fe2000ff9e0ff */
[----:B-1----:R-:W-:-:S04]  /*11d0*/  IMAD.WIDE R10, R31, R24, c[0x0][0x170] ;  /* 0x00005c001f0a7625 */ /* 0x002fc800078e0218 */
[----:B------:R-:W-:Y:S01]  /*11e0*/  IMAD.WIDE R8, R31, R24, c[0x0][0x168] ;  /* 0x00005a001f087625 */ /* 0x000fe200078e0218 */
[----:B------:R-:W-:Y:S02]  /*11f0*/  IADD3.X R20, RZ, RZ, RZ, P4, !PT ;  /* 0x000000ffff147210 */ /* 0x000fe400027fe4ff */
[C---:B------:R-:W-:Y:S01]  /*1200*/  SHF.L.U32 R36, R37.reuse, 0x2, RZ ;  /* 0x0000000225247819 */ /* 0x040fe200000006ff */
[----:B------:R0:W2:Y:S01]  /*1210*/  @!P3 LDG.E.EF.128 R16, [R10.64] ;  /* 0x000000060a10b981 */ /* 0x0000a2000c0e1d00 */
[----:B------:R-:W-:-:S03]  /*1220*/  SHF.L.U64.HI R37, R37, 0x2, R20 ;  /* 0x0000000225257819 */ /* 0x000fc60000010214 */
[----:B------:R1:W3:Y:S01]  /*1230*/  @!P3 LDG.E.EF.128 R12, [R8.64] ;  /* 0x00000006080cb981 */ /* 0x0002e2000c0e1d00 */
[----:B------:R-:W-:Y:S01]  /*1240*/  IADD3 R26, P4, R36, c[0x0][0x178], RZ ;  /* 0x00005e00241a7a10 */ /* 0x000fe20007f9e0ff */
[----:B------:R-:W-:Y:S01]  /*1250*/  CS2R R32, SRZ ;  /* 0x0000000000207805 */ /* 0x000fe2000001ff00 */
[----:B------:R-:W-:Y:S01]  /*1260*/  CS2R R34, SRZ ;  /* 0x0000000000227805 */ /* 0x000fe2000001ff00 */
[----:B------:R-:W-:Y:S02]  /*1270*/  LOP3.LUT R29, R6, UR4, RZ, 0xfc, !PT ;  /* 0x00000004061d7c12 */ /* 0x000fe4000f8efcff */
[----:B------:R-:W-:Y:S02]  /*1280*/  IADD3.X R27, R37, c[0x0][0x17c], RZ, P4, !PT ;  /* 0x00005f00251b7a10 */ /* 0x000fe400027fe4ff */
[----:B------:R-:W-:Y:S01]  /*1290*/  MOV R42, 0x4 ;  /* 0x00000004002a7802 */ /* 0x000fe20000000f00 */
[----:B------:R-:W-:Y:S02]  /*12a0*/  IMAD R29, R0, 0x900, R29 ;  /* 0x00000900001d7824 */ /* 0x000fe400078e021d */
[----:B------:R4:W5:Y:S01]  /*12b0*/  @!P3 LDG.E.EL.128 R32, [R26.64+0x10] ;  /* 0x000010061a20b981 */ /* 0x000962000c2e1d00 */
[----:B-1----:R-:W-:Y:S01]  /*12c0*/  CS2R R8, SRZ ;  /* 0x0000000000087805 */ /* 0x002fe2000001ff00 */
[----:B0-----:R-:W-:Y:S01]  /*12d0*/  CS2R R10, SRZ ;  /* 0x00000000000a7805 */ /* 0x001fe2000001ff00 */
[----:B------:R-:W-:-:S05]  /*12e0*/  IMAD.WIDE R20, R29, R42, c[0x0][0x160] ;  /* 0x000058001d147625 */ /* 0x000fca00078e022a */
[----:B------:R0:W5:Y:S01]  /*12f0*/  @!P3 LDG.E.EL.128 R8, [R20.64] ;  /* 0x000000061408b981 */ /* 0x000162000c2e1d00 */
[----:B------:R-:W-:-:S04]  /*1300*/  IMAD.WIDE R58, R31, R42, c[0x0][0x198] ;  /* 0x000066001f3a7625 */ /* 0x000fc800078e022a */
[----:B------:R-:W-:Y:S01]  /*1310*/  IMAD.WIDE R60, R29, R42, c[0x0][0x198] ;  /* 0x000066001d3c7625 */ /* 0x000fe200078e022a */
[----:B--2---:R-:W-:Y:S02]  /*1320*/  SEL R16, R16, RZ, !P3 ;  /* 0x000000ff10107207 */ /* 0x004fe40005800000 */
[----:B------:R-:W-:Y:S02]  /*1330*/  SEL R17, R17, RZ, !P3 ;  /* 0x000000ff11117207 */ /* 0x000fe40005800000 */
[----:B---3--:R-:W-:Y:S02]  /*1340*/  SEL R22, R12, RZ, !P3 ;  /* 0x000000ff0c167207 */ /* 0x008fe40005800000 */
[----:B------:R-:W-:Y:S02]  /*1350*/  SEL R23, R13, RZ, !P3 ;  /* 0x000000ff0d177207 */ /* 0x000fe40005800000 */
[----:B------:R-:W-:Y:S02]  /*1360*/  SEL R25, R14, RZ, !P3 ;  /* 0x000000ff0e197207 */ /* 0x000fe40005800000 */
[----:B----4-:R-:W-:-:S02]  /*1370*/  SEL R26, R15, RZ, !P3 ;  /* 0x000000ff0f1a7207 */ /* 0x010fc40005800000 */
[----:B------:R-:W-:Y:S02]  /*1380*/  SEL R18, R18, RZ, !P3 ;  /* 0x000000ff12127207 */ /* 0x000fe40005800000 */
[----:B------:R-:W-:Y:S02]  /*1390*/  SEL R19, R19, RZ, !P3 ;  /* 0x000000ff13137207 */ /* 0x000fe40005800000 */
[----:B------:R-:W-:Y:S02]  /*13a0*/  SHF.L.U32 R13, R16, 0x10, RZ ;  /* 0x00000010100d7819 */ /* 0x000fe400000006ff */
[----:B------:R-:W-:Y:S02]  /*13b0*/  SHF.L.U32 R52, R22, 0x10, RZ ;  /* 0x0000001016347819 */ /* 0x000fe400000006ff */
[----:B------:R-:W-:Y:S02]  /*13c0*/  SHF.L.U32 R53, R23, 0x10, RZ ;  /* 0x0000001017357819 */ /* 0x000fe400000006ff */
[----:B------:R-:W-:-:S02]  /*13d0*/  SHF.L.U32 R12, R17, 0x10, RZ ;  /* 0x00000010110c7819 */ /* 0x000fc400000006ff */
[----:B------:R-:W-:Y:S02]  /*13e0*/  PRMT R16, R16, 0x7632, R16 ;  /* 0x0000763210107816 */ /* 0x000fe40000000010 */
[----:B------:R-:W-:Y:S02]  /*13f0*/  SHF.L.U32 R57, R25, 0x10, RZ ;  /* 0x0000001019397819 */ /* 0x000fe400000006ff */
[----:B------:R-:W-:Y:S02]  /*1400*/  SHF.L.U32 R38, R26, 0x10, RZ ;  /* 0x000000101a267819 */ /* 0x000fe400000006ff */
[----:B------:R-:W-:Y:S02]  /*1410*/  SHF.L.U32 R14, R18, 0x10, RZ ;  /* 0x00000010120e7819 */ /* 0x000fe400000006ff */
[----:B------:R-:W-:Y:S02]  /*1420*/  SHF.L.U32 R15, R19, 0x10, RZ ;  /* 0x00000010130f7819 */ /* 0x000fe400000006ff */
[----:B------:R-:W-:-:S02]  /*1430*/  PRMT R22, R22, 0x7632, R22 ;  /* 0x0000763216167816 */ /* 0x000fc40000000016 */
[----:B------:R-:W-:Y:S02]  /*1440*/  PRMT R23, R23, 0x7632, R23 ;  /* 0x0000763217177816 */ /* 0x000fe40000000017 */
[----:B------:R-:W-:Y:S02]  /*1450*/  PRMT R17, R17, 0x7632, R17 ;  /* 0x0000763211117816 */ /* 0x000fe40000000011 */
[----:B------:R-:W-:Y:S02]  /*1460*/  PRMT R25, R25, 0x7632, R25 ;  /* 0x0000763219197816 */ /* 0x000fe40000000019 */
[----:B------:R-:W-:Y:S02]  /*1470*/  PRMT R26, R26, 0x7632, R26 ;  /* 0x000076321a1a7816 */ /* 0x000fe4000000001a */
[----:B------:R-:W-:Y:S02]  /*1480*/  PRMT R18, R18, 0x7632, R18 ;  /* 0x0000763212127816 */ /* 0x000fe40000000012 */
[----:B------:R-:W-:-:S02]  /*1490*/  PRMT R19, R19, 0x7632, R19 ;  /* 0x0000763213137816 */ /* 0x000fc40000000013 */
[----:B0-----:R-:W-:Y:S02]  /*14a0*/  SHF.L.U32 R21, R16, 0x10, RZ ;  /* 0x0000001010157819 */ /* 0x001fe400000006ff */
[----:B------:R-:W-:Y:S02]  /*14b0*/  SHF.L.U32 R22, R22, 0x10, RZ ;  /* 0x0000001016167819 */ /* 0x000fe400000006ff */
[----:B------:R-:W-:Y:S02]  /*14c0*/  SHF.L.U32 R23, R23, 0x10, RZ ;  /* 0x0000001017177819 */ /* 0x000fe400000006ff */
[----:B------:R-:W-:Y:S02]  /*14d0*/  SHF.L.U32 R16, R17, 0x10, RZ ;  /* 0x0000001011107819 */ /* 0x000fe400000006ff */
[----:B------:R-:W-:Y:S02]  /*14e0*/  SHF.L.U32 R56, R25, 0x10, RZ ;  /* 0x0000001019387819 */ /* 0x000fe400000006ff */
[----:B------:R-:W-:-:S02]  /*14f0*/  SHF.L.U32 R26, R26, 0x10, RZ ;  /* 0x000000101a1a7819 */ /* 0x000fc400000006ff */
[----:B------:R-:W-:Y:S02]  /*1500*/  SHF.L.U32 R17, R18, 0x10, RZ ;  /* 0x0000001012117819 */ /* 0x000fe400000006ff */
[----:B------:R-:W-:Y:S01]  /*1510*/  SHF.L.U32 R19, R19, 0x10, RZ ;  /* 0x0000001013137819 */ /* 0x000fe200000006ff */
[----:B------:R-:W-:Y:S01]  /*1520*/  FADD R52, R52, R13 ;  /* 0x0000000d34347221 */ /* 0x000fe20000000000 */
[----:B-----5:R-:W-:Y:S01]  /*1530*/  SEL R32, R32, RZ, !P3 ;  /* 0x000000ff20207207 */ /* 0x020fe20005800000 */
[----:B------:R-:W-:Y:S01]  /*1540*/  FADD R53, R53, R12 ;  /* 0x0000000c35357221 */ /* 0x000fe20000000000 */
[----:B------:R-:W-:Y:S01]  /*1550*/  FADD R57, R57, R14 ;  /* 0x0000000e39397221 */ /* 0x000fe20000000000 */
[----:B------:R-:W-:Y:S01]  /*1560*/  FADD R38, R38, R15 ;  /* 0x0000000f26267221 */ /* 0x000fe20000000000 */
[----:B------:R-:W-:Y:S01]  /*1570*/  SEL R35, R35, RZ, !P3 ;  /* 0x000000ff23237207 */ /* 0x000fe20005800000 */
[----:B------:R-:W-:Y:S01]  /*1580*/  CS2R R12, SRZ ;  /* 0x00000000000c7805 */ /* 0x000fe2000001ff00 */
[----:B------:R-:W-:Y:S01]  /*1590*/  CS2R R14, SRZ ;  /* 0x00000000000e7805 */ /* 0x000fe2000001ff00 */
[----:B------:R-:W-:Y:S01]  /*15a0*/  IMAD.WIDE R24, R31, R24, c[0x0][0x180] ;  /* 0x000060001f187625 */ /* 0x000fe200078e0218 */
[----:B------:R-:W-:Y:S01]  /*15b0*/  FADD R54, R22, R21 ;  /* 0x0000001516367221 */ /* 0x000fe20000000000 */
[----:B------:R-:W-:Y:S01]  /*15c0*/  FADD R55, R23, R16 ;  /* 0x0000001017377221 */ /* 0x000fe20000000000 */
[----:B------:R-:W-:Y:S01]  /*15d0*/  FADD R56, R56, R17 ;  /* 0x0000001138387221 */ /* 0x000fe20000000000 */
[----:B------:R-:W-:Y:S01]  /*15e0*/  FADD R28, R26, R19 ;  /* 0x000000131a1c7221 */ /* 0x000fe20000000000 */
[----:B------:R-:W-:Y:S01]  /*15f0*/  CS2R R20, SRZ ;  /* 0x0000000000147805 */ /* 0x000fe2000001ff00 */
[----:B------:R-:W-:Y:S01]  /*1600*/  CS2R R22, SRZ ;  /* 0x0000000000167805 */ /* 0x000fe2000001ff00 */
[----:B------:R-:W-:Y:S01]  /*1610*/  CS2R R16, SRZ ;  /* 0x0000000000107805 */ /* 0x000fe2000001ff00 */
[----:B------:R-:W-:Y:S01]  /*1620*/  CS2R R18, SRZ ;  /* 0x0000000000127805 */ /* 0x000fe2000001ff00 */
[----:B------:R-:W-:Y:S01]  /*1630*/  FADD R32, R32, 1 ;  /* 0x3f80000020207421 */ /* 0x000fe20000000000 */
[----:B------:R-:W-:Y:S01]  /*1640*/  IMAD.WIDE R30, R31, R42, c[0x0][0x160] ;  /* 0x000058001f1e7625 */ /* 0x000fe200078e022a */
[----:B------:R-:W-:Y:S01]  /*1650*/  FADD R35, R35, 1 ;  /* 0x3f80000023237421 */ /* 0x000fe20000000000 */
[----:B------:R-:W-:Y:S01]  /*1660*/  SEL R33, R33, RZ, !P3 ;  /* 0x000000ff21217207 */ /* 0x000fe20005800000 */
[----:B------:R0:W2:Y:S01]  /*1670*/  @!P3 LDG.E.EL.128 R12, [R24.64] ;  /* 0x00000006180cb981 */ /* 0x0000a2000c2e1d00 */
[----:B------:R-:W-:Y:S01]  /*1680*/  FMUL R57, R57, R32 ;  /* 0x0000002039397220 */ /* 0x000fe20000400000 */
[----:B------:R-:W-:Y:S01]  /*1690*/  CS2R R26, SRZ ;  /* 0x00000000001a7805 */ /* 0x000fe2000001ff00 */
[----:B------:R-:W-:Y:S01]  /*16a0*/  FMUL R35, R28, R35 ;  /* 0x000000231c237220 */ /* 0x000fe20000400000 */
[----:B------:R1:W3:Y:S01]  /*16b0*/  @!P3 LDG.E.EL.128 R20, [R30.64] ;  /* 0x000000061e14b981 */ /* 0x0002e2000c2e1d00 */
[----:B------:R-:W-:Y:S01]  /*16c0*/  SEL R32, R11, RZ, !P3 ;  /* 0x000000ff0b207207 */ /* 0x000fe20005800000 */
[----:B------:R-:W-:Y:S01]  /*16d0*/  CS2R R28, SRZ ;  /* 0x00000000001c7805 */ /* 0x000fe2000001ff00 */
[----:B------:R-:W-:Y:S01]  /*16e0*/  SEL R34, R34, RZ, !P3 ;  /* 0x000000ff22227207 */ /* 0x000fe20005800000 */
[----:B------:R4:W5:Y:S01]  /*16f0*/  @!P3 LDG.E.EF.128 R16, [R58.64] ;  /* 0x000000063a10b981 */ /* 0x000962000c0e1d00 */
[----:B0-----:R-:W-:Y:S01]  /*1700*/  CS2R R24, SRZ ;  /* 0x0000000000187805 */ /* 0x001fe2000001ff00 */
[----:B------:R-:W-:Y:S01]  /*1710*/  FADD R11, R33, 1 ;  /* 0x3f800000210b7421 */ /* 0x000fe20000000000 */
[----:B-1----:R-:W-:-:S03]  /*1720*/  CS2R R30, SRZ ;  /* 0x00000000001e7805 */ /* 0x002fc6000001ff00 */
[----:B------:R-:W-:Y:S01]  /*1730*/  FMUL R11, R56, R11 ;  /* 0x0000000b380b7220 */ /* 0x000fe20000400000 */
[----:B------:R0:W3:Y:S01]  /*1740*/  @!P3 LDG.E.EF.128 R24, [R60.64] ;  /* 0x000000063c18b981 */ /* 0x0000e2000c0e1d00 */
[CC--:B----4-:R-:W-:Y:S01]  /*1750*/  IMAD.WIDE.U32 R58, R39.reuse, R42.reuse, c[0x0][0x190] ;  /* 0x00006400273a7625 */ /* 0x0d0fe200078e002a */
[----:B------:R-:W-:Y:S02]  /*1760*/  FFMA R56, R50, R35, R32 ;  /* 0x0000002332387223 */ /* 0x000fe40000000020 */
[----:B------:R-:W-:Y:S02]  /*1770*/  CS2R R32, SRZ ;  /* 0x0000000000207805 */ /* 0x000fe4000001ff00 */
[----:B------:R1:W4:Y:S01]  /*1780*/  @!P3 LDG.E.EL.128 R28, [R58.64] ;  /* 0x000000063a1cb981 */ /* 0x000322000c2e1d00 */
[----:B0-----:R-:W-:Y:S02]  /*1790*/  FADD R61, R34, 1 ;  /* 0x3f800000223d7421 */ /* 0x001fe40000000000 */
[----:B------:R-:W-:Y:S01]  /*17a0*/  CS2R R34, SRZ ;  /* 0x0000000000227805 */ /* 0x000fe2000001ff00 */
[----:B-1----:R-:W-:-:S05]  /*17b0*/  IMAD.WIDE.U32 R58, R39, R42, c[0x0][0x178] ;  /* 0x00005e00273a7625 */ /* 0x002fca00078e002a */
[----:B------:R0:W3:Y:S01]  /*17c0*/  @!P3 LDG.E.EL.128 R32, [R58.64] ;  /* 0x000000063a20b981 */ /* 0x0000e2000c2e1d00 */
[----:B------:R-:W-:Y:S01]  /*17d0*/  SEL R60, R9, RZ, !P3 ;  /* 0x000000ff093c7207 */ /* 0x000fe20005800000 */
[----:B------:R-:W-:Y:S01]  /*17e0*/  FMUL R61, R38, R61 ;  /* 0x0000003d263d7220 */ /* 0x000fe20000400000 */
[----:B------:R-:W-:Y:S02]  /*17f0*/  SEL R39, R10, RZ, !P3 ;  /* 0x000000ff0a277207 */ /* 0x000fe40005800000 */
[----:B------:R-:W-:Y:S01]  /*1800*/  IADD3 R10, P4, R36, c[0x0][0x190], RZ ;  /* 0x00006400240a7a10 */ /* 0x000fe20007f9e0ff */
[----:B------:R-:W-:-:S03]  /*1810*/  FFMA R60, R50, R11, R60 ;  /* 0x0000000b323c7223 */ /* 0x000fc6000000003c */
[----:B------:R-:W-:Y:S01]  /*1820*/  IADD3.X R11, R37, c[0x0][0x194], RZ, P4, !PT ;  /* 0x00006500250b7a10 */ /* 0x000fe200027fe4ff */
[----:B0-----:R-:W-:Y:S01]  /*1830*/  FFMA R58, R50, R61, R39 ;  /* 0x0000003d323a7223 */ /* 0x001fe20000000027 */
[----:B------:R-:W-:Y:S01]  /*1840*/  CS2R R36, SRZ ;  /* 0x0000000000247805 */ /* 0x000fe2000001ff00 */
[----:B------:R-:W-:-:S06]  /*1850*/  CS2R R38, SRZ ;  /* 0x0000000000267805 */ /* 0x000fcc000001ff00 */
[----:B------:R0:W3:Y:S01]  /*1860*/  @!P3 LDG.E.EL.128 R36, [R10.64+0x10] ;  /* 0x000010060a24b981 */ /* 0x0000e2000c2e1d00 */
[----:B------:R-:W-:-:S05]  /*1870*/  SEL R9, R8, RZ, !P3 ;  /* 0x000000ff08097207 */ /* 0x000fca0005800000 */
[----:B------:R-:W-:Y:S01]  /*1880*/  FFMA R57, R50, R57, R9 ;  /* 0x0000003932397223 */ /* 0x000fe20000000009 */
[----:B------:R-:W-:Y:S06]  /*1890*/  BAR.SYNC 0x0 ;  /* 0x0000000000007b1d */ /* 0x000fec0000000000 */
[----:B--2---:R-:W-:Y:S02]  /*18a0*/  SEL R12, R12, RZ, !P3 ;  /* 0x000000ff0c0c7207 */ /* 0x004fe40005800000 */
[----:B------:R-:W-:Y:S02]  /*18b0*/  SEL R13, R13, RZ, !P3 ;  /* 0x000000ff0d0d7207 */ /* 0x000fe40005800000 */
[----:B-----5:R-:W-:-:S02]  /*18c0*/  SEL R16, R16, RZ, !P3 ;  /* 0x000000ff10107207 */ /* 0x020fc40005800000 */
[----:B------:R-:W-:Y:S02]  /*18d0*/  SEL R17, R17, RZ, !P3 ;  /* 0x000000ff11117207 */ /* 0x000fe40005800000 */
[----:B----4-:R-:W-:Y:S02]  /*18e0*/  SEL R30, R30, RZ, !P3 ;  /* 0x000000ff1e1e7207 */ /* 0x010fe40005800000 */
[----:B------:R-:W-:Y:S02]  /*18f0*/  SEL R28, R28, RZ, !P3 ;  /* 0x000000ff1c1c7207 */ /* 0x000fe40005800000 */
[----:B---3--:R-:W-:Y:S02]  /*1900*/  SEL R8, R35, RZ, !P3 ;  /* 0x000000ff23087207 */ /* 0x008fe40005800000 */
[----:B------:R-:W-:Y:S02]  /*1910*/  SEL R9, R32, RZ, !P3 ;  /* 0x000000ff20097207 */ /* 0x000fe40005800000 */
[----:B------:R-:W-:Y:S01]  /*1920*/  SEL R32, R34, RZ, !P3 ;  /* 0x000000ff22207207 */ /* 0x000fe20005800000 */
[----:B------:R-:W-:-:S04]  /*1930*/  FADD R8, R8, 1 ;  /* 0x3f80000008087421 */ /* 0x000fc80000000000 */
[----:B0-----:R-:W-:Y:S01]  /*1940*/  FMUL R11, R55, R8 ;  /* 0x00000008370b7220 */ /* 0x001fe20000400000 */
[----:B------:R-:W-:Y:S01]  /*1950*/  FADD R55, R30, 1 ;  /* 0x3f8000001e377421 */ /* 0x000fe20000000000 */
[----:B------:R-:W-:Y:S01]  /*1960*/  FADD R32, R32, 1 ;  /* 0x3f80000020207421 */ /* 0x000fe20000000000 */
[----:B------:R-:W-:Y:S02]  /*1970*/  SEL R30, R29, RZ, !P3 ;  /* 0x000000ff1d1e7207 */ /* 0x000fe40005800000 */
[C---:B------:R-:W-:Y:S01]  /*1980*/  PRMT R29, R12.reuse, 0x7632, R29 ;  /* 0x000076320c1d7816 */ /* 0x040fe2000000001d */
[----:B------:R-:W-:Y:S01]  /*1990*/  FMUL R61, R53, R32 ;  /* 0x00000020353d7220 */ /* 0x000fe20000400000 */
[----:B------:R-:W-:Y:S02]  /*19a0*/  SHF.L.U32 R53, R12, 0x10, RZ ;  /* 0x000000100c357819 */ /* 0x000fe400000006ff */
[----:B------:R-:W-:Y:S01]  /*19b0*/  SHF.L.U32 R29, R29, 0x10, RZ ;  /* 0x000000101d1d7819 */ /* 0x000fe200000006ff */
[----:B------:R-:W-:Y:S01]  /*19c0*/  FADD R59, R28, 1 ;  /* 0x3f8000001c3b7421 */ /* 0x000fe20000000000 */
[----:B------:R-:W-:Y:S01]  /*19d0*/  SEL R28, R31, RZ, !P3 ;  /* 0x000000ff1f1c7207 */ /* 0x000fe20005800000 */
[----:B------:R-:W-:Y:S01]  /*19e0*/  FMUL R16, R16, 48 ;  /* 0x4240000010107820 */ /* 0x000fe20000400000 */
[C---:B------:R-:W-:Y:S01]  /*19f0*/  SHF.L.U32 R35, R13.reuse, 0x10, RZ ;  /* 0x000000100d237819 */ /* 0x040fe200000006ff */
[----:B------:R-:W-:Y:S01]  /*1a00*/  FMUL R8, R2, R53 ;  /* 0x0000003502087220 */ /* 0x000fe20000400000 */
[----:B------:R-:W-:Y:S01]  /*1a10*/  PRMT R31, R13, 0x7632, R31 ;  /* 0x000076320d1f7816 */ /* 0x000fe2000000001f */
[----:B------:R-:W-:Y:S01]  /*1a20*/  FADD R30, R30, 1 ;  /* 0x3f8000001e1e7421 */ /* 0x000fe20000000000 */
[----:B------:R-:W-:Y:S01]  /*1a30*/  FMUL R12, R17, 48 ;  /* 0x42400000110c7820 */ /* 0x000fe20000400000 */
[----:B------:R-:W-:Y:S01]  /*1a40*/  FMUL R13, R2, R29 ;  /* 0x0000001d020d7220 */ /* 0x000fe20000400000 */
[----:B------:R-:W-:Y:S01]  /*1a50*/  FFMA R8, R8, R59, R16 ;  /* 0x0000003b08087223 */ /* 0x000fe20000000010 */
[----:B------:R-:W-:-:S02]  /*1a60*/  SEL R16, R19, RZ, !P3 ;  /* 0x000000ff13107207 */ /* 0x000fc40005800000 */
[----:B------:R-:W-:Y:S01]  /*1a70*/  FFMA R12, R13, R30, R12 ;  /* 0x0000001e0d0c7223 */ /* 0x000fe2000000000c */
[----:B------:R-:W-:Y:S01]  /*1a80*/  SHF.L.U32 R31, R31, 0x10, RZ ;  /* 0x000000101f1f7819 */ /* 0x000fe200000006ff */
[----:B------:R-:W-:Y:S01]  /*1a90*/  FADD R9, R9, 1 ;  /* 0x3f80000009097421 */ /* 0x000fe20000000000 */
[----:B------:R-:W-:Y:S01]  /*1aa0*/  SEL R13, R33, RZ, !P3 ;  /* 0x000000ff210d7207 */ /* 0x000fe20005800000 */
[----:B------:R-:W-:Y:S01]  /*1ab0*/  FADD R28, R28, 1 ;  /* 0x3f8000001c1c7421 */ /* 0x000fe20000000000 */
[----:B------:R-:W-:Y:S01]  /*1ac0*/  SEL R18, R18, RZ, !P3 ;  /* 0x000000ff12127207 */ /* 0x000fe20005800000 */
[----:B------:R-:W-:Y:S01]  /*1ad0*/  FMUL R9, R52, R9 ;  /* 0x0000000934097220 */ /* 0x000fe20000400000 */
[----:B------:R-:W-:Y:S01]  /*1ae0*/  SEL R20, R20, RZ, !P3 ;  /* 0x000000ff14147207 */ /* 0x000fe20005800000 */
[----:B------:R-:W-:Y:S01]  /*1af0*/  FMUL R16, R16, 48 ;  /* 0x4240000010107820 */ /* 0x000fe20000400000 */
[----:B------:R-:W-:Y:S01]  /*1b00*/  FMUL R17, R2, R31 ;  /* 0x0000001f02117220 */ /* 0x000fe20000400000 */
[----:B------:R-:W-:Y:S01]  /*1b10*/  FADD R13, R13, 1 ;  /* 0x3f8000000d0d7421 */ /* 0x000fe20000000000 */
[----:B------:R-:W-:-:S02]  /*1b20*/  SEL R33, R22, RZ, !P3 ;  /* 0x000000ff16217207 */ /* 0x000fc40005800000 */
[----:B------:R-:W-:Y:S02]  /*1b30*/  SEL R14, R14, RZ, !P3 ;  /* 0x000000ff0e0e7207 */ /* 0x000fe40005800000 */
[----:B------:R-:W-:Y:S02]  /*1b40*/  SEL R15, R15, RZ, !P3 ;  /* 0x000000ff0f0f7207 */ /* 0x000fe40005800000 */
[----:B------:R-:W-:Y:S01]  /*1b50*/  SEL R22, R23, RZ, !P3 ;  /* 0x000000ff17167207 */ /* 0x000fe20005800000 */
[----:B------:R-:W-:Y:S01]  /*1b60*/  FMUL R18, R18, 48 ;  /* 0x4240000012127820 */ /* 0x000fe20000400000 */
[----:B------:R-:W-:Y:S01]  /*1b70*/  SEL R21, R21, RZ, !P3 ;  /* 0x000000ff15157207 */ /* 0x000fe20005800000 */
[----:B------:R-:W-:Y:S01]  /*1b80*/  FMUL R10, R2, R35 ;  /* 0x00000023020a7220 */ /* 0x000fe20000400000 */
[----:B------:R-:W-:Y:S01]  /*1b90*/  FFMA R16, R17, R28, R16 ;  /* 0x0000001c11107223 */ /* 0x000fe20000000010 */
[----:B------:R-:W-:Y:S01]  /*1ba0*/  FMUL R54, R54, R13 ;  /* 0x0000000d36367220 */ /* 0x000fe20000400000 */
[----:B------:R-:W-:Y:S01]  /*1bb0*/  FFMA R9, R50, R9, R20 ;  /* 0x0000000932097223 */ /* 0x000fe20000000014 */
[----:B------:R-:W-:-:S02]  /*1bc0*/  SEL R17, R27, RZ, !P3 ;  /* 0x000000ff1b117207 */ /* 0x000fc40005800000 */
[----:B------:R-:W-:Y:S01]  /*1bd0*/  SEL R20, R37, RZ, !P3 ;  /* 0x000000ff25147207 */ /* 0x000fe20005800000 */
[----:B------:R-:W-:Y:S01]  /*1be0*/  FFMA R13, R50, R11, R22 ;  /* 0x0000000b320d7223 */ /* 0x000fe20000000016 */
[----:B------:R-:W-:Y:S02]  /*1bf0*/  PRMT R37, R15, 0x7632, R37 ;  /* 0x000076320f257816 */ /* 0x000fe40000000025 */
[----:B------:R-:W-:Y:S01]  /*1c00*/  PRMT R27, R14, 0x7632, R27 ;  /* 0x000076320e1b7816 */ /* 0x000fe2000000001b */
[----:B------:R-:W-:Y:S01]  /*1c10*/  FFMA R10, R10, R55, R18 ;  /* 0x000000370a0a7223 */ /* 0x000fe20000000012 */
[----:B------:R-:W-:Y:S01]  /*1c20*/  SEL R24, R24, RZ, !P3 ;  /* 0x000000ff18187207 */ /* 0x000fe20005800000 */
[C---:B------:R-:W-:Y:S01]  /*1c30*/  FFMA R11, R50.reuse, R54, R21 ;  /* 0x00000036320b7223 */ /* 0x040fe20000000015 */
[----:B------:R-:W-:Y:S01]  /*1c40*/  SEL R19, R25, RZ, !P3 ;  /* 0x000000ff19137207 */ /* 0x000fe20005800000 */
[----:B------:R-:W-:Y:S01]  /*1c50*/  FFMA R18, R50, R61, R33 ;  /* 0x0000003d32127223 */ /* 0x000fe20000000021 */
[----:B------:R-:W-:-:S02]  /*1c60*/  SEL R26, R26, RZ, !P3 ;  /* 0x000000ff1a1a7207 */ /* 0x000fc40005800000 */
[----:B------:R-:W-:Y:S02]  /*1c70*/  SEL R21, R39, RZ, !P3 ;  /* 0x000000ff27157207 */ /* 0x000fe40005800000 */
[----:B------:R-:W-:Y:S02]  /*1c80*/  SEL R36, R36, RZ, !P3 ;  /* 0x000000ff24247207 */ /* 0x000fe40005800000 */
[----:B------:R-:W-:Y:S02]  /*1c90*/  SEL R38, R38, RZ, !P3 ;  /* 0x000000ff26267207 */ /* 0x000fe40005800000 */
[----:B------:R-:W-:Y:S02]  /*1ca0*/  SHF.L.U32 R33, R15, 0x10, RZ ;  /* 0x000000100f217819 */ /* 0x000fe400000006ff */
[----:B------:R-:W-:Y:S02]  /*1cb0*/  SHF.L.U32 R25, R14, 0x10, RZ ;  /* 0x000000100e197819 */ /* 0x000fe400000006ff */
[----:B------:R-:W-:-:S02]  /*1cc0*/  SHF.L.U32 R37, R37, 0x10, RZ ;  /* 0x0000001025257819 */ /* 0x000fc400000006ff */
[----:B------:R-:W-:Y:S01]  /*1cd0*/  SHF.L.U32 R27, R27, 0x10, RZ ;  /* 0x000000101b1b7819 */ /* 0x000fe200000006ff */
[----:B------:R-:W-:Y:S01]  /*1ce0*/  FMUL R14, R24, 48 ;  /* 0x42400000180e7820 */ /* 0x000fe20000400000 */
[----:B------:R-:W-:Y:S01]  /*1cf0*/  FMUL R23, R26, 48 ;  /* 0x424000001a177820 */ /* 0x000fe20000400000 */
[----:B------:R-:W-:Y:S01]  /*1d00*/  FADD R24, R21, 1 ;  /* 0x3f80000015187421 */ /* 0x000fe20000000000 */
[----:B------:R-:W-:Y:S01]  /*1d10*/  FMUL R19, R19, 48 ;  /* 0x4240000013137820 */ /* 0x000fe20000400000 */
[----:B------:R-:W-:Y:S01]  /*1d20*/  FMUL R34, R17, 48 ;  /* 0x4240000011227820 */ /* 0x000fe20000400000 */
[C---:B------:R-:W-:Y:S01]  /*1d30*/  FMUL R32, R2.reuse, R33 ;  /* 0x0000002102207220 */ /* 0x040fe20000400000 */
[C---:B------:R-:W-:Y:S01]  /*1d40*/  FMUL R15, R2.reuse, R37 ;  /* 0x00000025020f7220 */ /* 0x040fe20000400000 */
[----:B------:R-:W-:Y:S01]  /*1d50*/  FMUL R22, R2, R27 ;  /* 0x0000001b02167220 */ /* 0x000fe20000400000 */
[----:B------:R-:W-:Y:S01]  /*1d60*/  FADD R39, R36, 1 ;  /* 0x3f80000024277421 */ /* 0x000fe20000000000 */
[----:B------:R-:W-:Y:S01]  /*1d70*/  FADD R61, R38, 1 ;  /* 0x3f800000263d7421 */ /* 0x000fe20000000000 */
[----:B------:R-:W-:Y:S01]  /*1d80*/  FADD R26, R20, 1 ;  /* 0x3f800000141a7421 */ /* 0x000fe20000000000 */
[----:B------:R-:W-:Y:S01]  /*1d90*/  FMUL R21, R2, R25 ;  /* 0x0000001902157220 */ /* 0x000fe20000400000 */
[----:B------:R-:W-:Y:S01]  /*1da0*/  FFMA R15, R15, R24, R34 ;  /* 0x000000180f0f7223 */ /* 0x000fe20000000022 */
[----:B------:R-:W-:Y:S01]  /*1db0*/  FFMA R17, R32, R61, R23 ;  /* 0x0000003d20117223 */ /* 0x000fe20000000017 */
[----:B------:R-:W-:Y:S01]  /*1dc0*/  FFMA R19, R22, R26, R19 ;  /* 0x0000001a16137223 */ /* 0x000fe20000000013 */
[----:B------:R-:W-:Y:S01]  /*1dd0*/  FFMA R20, R21, R39, R14 ;  /* 0x0000002715147223 */ /* 0x000fe2000000000e */
[C---:B------:R-:W-:Y:S01]  /*1de0*/  FFMA R9, R49.reuse, R8, R9 ;  /* 0x0000000831097223 */ /* 0x040fe20000000009 */
        /* <DEDUP_REMOVED lines=14> */
[----:B------:R-:W-:Y:S01]  /*1ed0*/  FFMA R12, R49, R20, R57 ;  /* 0x00000014310c7223 */ /* 0x000fe20000000039 */
[----:B------:R-:W-:Y:S04]  /*1ee0*/  STS.128 [R48], R8 ;  /* 0x0000000830007388 */ /* 0x000fe80000000c00 */
[----:B------:R-:W-:Y:S04]  /*1ef0*/  STS.128 [R48+0x10], R12 ;  /* 0x0000100c30007388 */ /* 0x000fe80000000c00 */
[----:B------:R-:W-:Y:S06]  /*1f00*/  BAR.SYNC 0x0 ;  /* 0x0000000000007b1d */ /* 0x000fec0000000000 */
[----:B------:R-:W0:Y:S04]  /*1f10*/  LDS.128 R16, [R3.X16] ;  /* 0x0000000003107984 */ /* 0x000e28000000cc00 */
[----:B------:R-:W1:Y:S01]  /*1f20*/  LDS.128 R20, [R3.X16+0x1000] ;  /* 0x0010000003147984 */ /* 0x000e62000000cc00 */
[----:B------:R-:W-:Y:S01]  /*1f30*/  FMUL R30, R30, R9 ;  /* 0x000000091e1e7220 */ /* 0x000fe20000400000 */
[----:B------:R-:W-:-:S04]  /*1f40*/  LOP3.LUT R9, R5, UR4, RZ, 0xfc, !PT ;  /* 0x0000000405097c12 */ /* 0x000fc8000f8efcff */
[----:B------:R-:W-:Y:S01]  /*1f50*/  ISETP.GE.U32.AND P4, PT, R9, 0x900, PT ;  /* 0x000009000900780c */ /* 0x000fe20003f86070 */
[----:B------:R-:W-:Y:S01]  /*1f60*/  IMAD R9, R0, 0x900, R9 ;  /* 0x0000090000097824 */ /* 0x000fe200078e0209 */
[----:B------:R-:W-:Y:S01]  /*1f70*/  FMUL R32, R59, R8 ;  /* 0x000000083b207220 */ /* 0x000fe20000400000 */
[----:B------:R-:W-:Y:S01]  /*1f80*/  FMUL R28, R28, R11 ;  /* 0x0000000b1c1c7220 */ /* 0x000fe20000400000 */
[----:B------:R-:W-:Y:S01]  /*1f90*/  LOP3.LUT R11, R51, UR4, RZ, 0xfc, !PT ;  /* 0x00000004330b7c12 */ /* 0x000fe2000f8efcff */
[----:B------:R-:W-:Y:S01]  /*1fa0*/  IMAD.WIDE R8, R9, R42, c[0x0][0x160] ;  /* 0x0000580009087625 */ /* 0x000fe200078e022a */
[----:B------:R-:W-:Y:S02]  /*1fb0*/  FMUL R34, R55, R10 ;  /* 0x0000000a37227220 */ /* 0x000fe40000400000 */
[----:B------:R-:W-:Y:S01]  /*1fc0*/  ISETP.GE.U32.AND P5, PT, R11, 0x900, PT ;  /* 0x000009000b00780c */ /* 0x000fe20003fa6070 */
[----:B------:R-:W-:Y:S01]  /*1fd0*/  FMUL R26, R26, R13 ;  /* 0x0000000d1a1a7220 */ /* 0x000fe20000400000 */
[----:B------:R-:W-:Y:S01]  /*1fe0*/  FMUL R14, R61, R14 ;  /* 0x0000000e3d0e7220 */ /* 0x000fe20000400000 */
[----:B------:R-:W-:Y:S01]  /*1ff0*/  FMUL R24, R24, R15 ;  /* 0x0000000f18187220 */ /* 0x000fe20000400000 */
[----:B------:R-:W-:Y:S01]  /*2000*/  FMUL R12, R39, R12 ;  /* 0x0000000c270c7220 */ /* 0x000fe20000400000 */
[----:B------:R-:W-:Y:S01]  /*2010*/  IMAD R11, R0, 0x900, R11 ;  /* 0x00000900000b7824 */ /* 0x000fe200078e020b */
[----:B------:R-:W-:Y:S01]  /*2020*/  FMUL R34, R35, R34 ;  /* 0x0000002223227220 */ /* 0x000fe20000400000 */
[----:B------:R-:W-:Y:S01]  /*2030*/  FMUL R32, R53, R32 ;  /* 0x0000002035207220 */ /* 0x000fe20000400000 */
[----:B------:R-:W-:Y:S01]  /*2040*/  FMUL R28, R31, R28 ;  /* 0x0000001c1f1c7220 */ /* 0x000fe20000400000 */
[----:B------:R-:W-:Y:S01]  /*2050*/  FMUL R29, R29, R30 ;  /* 0x0000001e1d1d7220 */ /* 0x000fe20000400000 */
[----:B------:R-:W-:Y:S01]  /*2060*/  FMUL R24, R37, R24 ;  /* 0x0000001825187220 */ /* 0x000fe20000400000 */
[----:B------:R-:W-:Y:S01]  /*2070*/  FMUL R14, R33, R14 ;  /* 0x0000000e210e7220 */ /* 0x000fe20000400000 */
[----:B------:R-:W-:Y:S01]  /*2080*/  FMUL R26, R27, R26 ;  /* 0x0000001a1b1a7220 */ /* 0x000fe20000400000 */
[----:B------:R-:W-:Y:S01]  /*2090*/  FMUL R12, R25, R12 ;  /* 0x0000000c190c7220 */ /* 0x000fe20000400000 */
[----:B------:R-:W-:Y:S01]  /*20a0*/  IMAD.WIDE R10, R11, R42, c[0x0][0x160] ;  /* 0x000058000b0a7625 */ /* 0x000fe200078e022a */
[----:B0-----:R0:W-:Y:S01]  /*20b0*/  @!P4 STG.E.128 [R8.64], R16 ;  /* 0x000000100800c986 */ /* 0x0011e2000c101d06 */
[----:B------:R-:W-:-:S02]  /*20c0*/  PLOP3.LUT P4, PT, PT, PT, UP0, 0x80, 0x0 ;  /* 0x000000000000781c */ /* 0x000fc40003f8f008 */
[----:B------:R-:W-:Y:S02]  /*20d0*/  FSEL R34, R34, -RZ, !P3 ;  /* 0x800000ff22227208 */ /* 0x000fe40005800000 */
[----:B------:R-:W-:Y:S02]  /*20e0*/  FSEL R32, R32, -RZ, !P3 ;  /* 0x800000ff20207208 */ /* 0x000fe40005800000 */
[----:B------:R-:W-:Y:S02]  /*20f0*/  FSEL R31, R28, -RZ, !P3 ;  /* 0x800000ff1c1f7208 */ /* 0x000fe40005800000 */
[----:B------:R-:W-:Y:S02]  /*2100*/  FSEL R29, R29, -RZ, !P3 ;  /* 0x800000ff1d1d7208 */ /* 0x000fe40005800000 */
[----:B------:R-:W-:Y:S02]  /*2110*/  FSEL R24, R24, -RZ, !P3 ;  /* 0x800000ff18187208 */ /* 0x000fe40005800000 */
[----:B------:R-:W-:-:S02]  /*2120*/  FSEL R14, R14, -RZ, !P3 ;  /* 0x800000ff0e0e7208 */ /* 0x000fc40005800000 */
[----:B------:R-:W-:Y:S01]  /*2130*/  FSEL R12, R12, -RZ, !P3 ;  /* 0x800000ff0c0c7208 */ /* 0x000fe20005800000 */
[----:B-1----:R1:W-:Y:S01]  /*2140*/  @!P5 STG.E.128 [R10.64], R20 ;  /* 0x000000140a00d986 */ /* 0x0023e2000c101d06 */
[----:B0-----:R-:W-:Y:S01]  /*2150*/  FSEL R9, R26, -RZ, !P3 ;  /* 0x800000ff1a097208 */ /* 0x001fe20005800000 */
[----:B------:R-:W-:Y:S02]  /*2160*/  UPLOP3.LUT UP0, UPT, UPT, UPT, UPT, 0x40, 0x0 ;  /* 0x000000000000789c */ /* 0x000fe40003f0e870 */
[----:B------:R-:W-:Y:S01]  /*2170*/  UMOV UR4, 0x800 ;  /* 0x0000080000047882 */ /* 0x000fe20000000000 */
[----:B------:R-:W-:Y:S01]  /*2180*/  FADD R45, R34, R45 ;  /* 0x0000002d222d7221 */ /* 0x000fe20000000000 */
[----:B------:R-:W-:Y:S01]  /*2190*/  FADD R47, R32, R47 ;  /* 0x0000002f202f7221 */ /* 0x000fe20000000000 */
[----:B------:R-:W-:Y:S01]  /*21a0*/  FADD R44, R31, R44 ;  /* 0x0000002c1f2c7221 */ /* 0x000fe20000000000 */
[----:B------:R-:W-:Y:S01]  /*21b0*/  FADD R46, R29, R46 ;  /* 0x0000002e1d2e7221 */ /* 0x000fe20000000000 */
[----:B------:R-:W-:Y:S01]  /*21c0*/  FADD R7, R24, R7 ;  /* 0x0000000718077221 */ /* 0x000fe20000000000 */
[----:B------:R-:W-:Y:S01]  /*21d0*/  FADD R41, R14, R41 ;  /* 0x000000290e297221 */ /* 0x000fe20000000000 */
[----:B------:R-:W-:Y:S01]  /*21e0*/  FADD R40, R9, R40 ;  /* 0x0000002809287221 */ /* 0x000fe20000000000 */
[----:B------:R-:W-:Y:S01]  /*21f0*/  FADD R43, R12, R43 ;  /* 0x0000002b0c2b7221 */ /* 0x000fe20000000000 */
[----:B------:R-:W-:Y:S01]  /*2200*/  @!P4 CALL.REL.NOINC `(.L_x_1) ;  /* 0x000000100000c944 */ /* 0x000fe20003c00000 */
[----:B------:R-:W-:Y:S05]  /*2210*/  BRA `(.L_x_2) ;  /* 0xffffef2000007947 */ /* 0x000fea000383ffff */
.L_x_1:
[----:B------:R-:W-:Y:S01]  /*2220*/  FADD R46, R47, R46 ;  /* 0x0000002e2f2e7221 */ /* 0x000fe20000000000 */
[----:B-1----:R-:W0:Y:S01]  /*2230*/  S2R R11, SR_TID.X ;  /* 0x00000000000b7919 */ /* 0x002e220000002100 */
[----:B------:R-:W-:-:S02]  /*2240*/  UPLOP3.LUT UP0, UPT, UPT, UPT, UPT, 0x80, 0x0 ;  /* 0x000000000000789c */ /* 0x000fc40003f0f070 */
[----:B------:R-:W-:Y:S01]  /*2250*/  FADD R45, R45, R46 ;  /* 0x0000002e2d2d7221 */ /* 0x000fe20000000000 */
[----:B------:R-:W-:Y:S06]  /*2260*/  BAR.SYNC 0x0 ;  /* 0x0000000000007b1d */ /* 0x000fec0000000000 */
[----:B------:R-:W-:Y:S01]  /*2270*/  FADD R44, R44, R45 ;  /* 0x0000002d2c2c7221 */ /* 0x000fe20000000000 */
[----:B------:R-:W-:-:S03]  /*2280*/  UMOV UR4, URZ ;  /* 0x0000003f00047c82 */ /* 0x000fc60008000000 */
[----:B------:R-:W-:-:S04]  /*2290*/  FADD R43, R43, R44 ;  /* 0x0000002c2b2b7221 */ /* 0x000fc80000000000 */
[----:B------:R-:W-:-:S04]  /*22a0*/  FADD R40, R40, R43 ;  /* 0x0000002b28287221 */ /* 0x000fc80000000000 */
[----:B------:R-:W-:Y:S01]  /*22b0*/  FADD R40, R41, R40 ;  /* 0x0000002829287221 */ /* 0x000fe20000000000 */
[----:B0-----:R-:W-:-:S03]  /*22c0*/  SHF.R.U32.HI R12, RZ, 0x5, R11 ;  /* 0x00000005ff0c7819 */ /* 0x001fc6000001160b */
[----:B------:R-:W-:Y:S01]  /*22d0*/  FADD R40, R7, R40 ;  /* 0x0000002807287221 */ /* 0x000fe20000000000 */
[----:B------:R-:W-:-:S04]  /*22e0*/  SHF.L.U32 R12, R12, 0x2, RZ ;  /* 0x000000020c0c7819 */ /* 0x000fc800000006ff */
[----:B------:R-:W0:Y:S01]  /*22f0*/  SHFL.BFLY PT, R3, R40, 0x10, 0x1f ;  /* 0x0e001f0028037f89 */ /* 0x000e2200000e0000 */
[----:B------:R-:W-:Y:S01]  /*2300*/  LOP3.LUT R12, R12, 0x1c, RZ, 0xe2, !PT ;  /* 0x0000001c0c0c7812 */ /* 0x000fe200078ee2ff */
        /* <DEDUP_REMOVED lines=11> */
[----:B------:R-:W0:Y:S01]  /*23c0*/  @!P2 LDS R9, [R11.X4] ;  /* 0x000000000b09a984 */ /* 0x000e220000004800 */
[----:B------:R-:W-:-:S04]  /*23d0*/  FMUL R7, R2, R2 ;  /* 0x0000000202077220 */ /* 0x000fc80000400000 */
[----:B------:R-:W-:Y:S01]  /*23e0*/  FMUL R12, R2, R7 ;  /* 0x00000007020c7220 */ /* 0x000fe20000400000 */
[----:B0-----:R-:W0:Y:S02]  /*23f0*/  SHFL.BFLY PT, R8, R9, 0x4, 0x1f ;  /* 0x0c801f0009087f89 */ /* 0x001e2400000e0000 */
[----:B0-----:R-:W-:-:S05]  /*2400*/  FADD R8, R9, R8 ;  /* 0x0000000809087221 */ /* 0x001fca0000000000 */
[----:B------:R-:W0:Y:S02]  /*2410*/  SHFL.BFLY PT, R3, R8, 0x2, 0x1f ;  /* 0x0c401f0008037f89 */ /* 0x000e2400000e0000 */
[----:B0-----:R-:W-:-:S05]  /*2420*/  FADD R5, R8, R3 ;  /* 0x0000000308057221 */ /* 0x001fca0000000000 */
[----:B------:R-:W0:Y:S02]  /*2430*/  SHFL.BFLY PT, R10, R5, 0x1, 0x1f ;  /* 0x0c201f00050a7f89 */ /* 0x000e2400000e0000 */
[----:B0-----:R-:W-:-:S05]  /*2440*/  FADD R10, R5, R10 ;  /* 0x0000000a050a7221 */ /* 0x001fca0000000000 */
[----:B------:R-:W-:Y:S04]  /*2450*/  @P0 STS [R11.X4], R10 ;  /* 0x0000000a0b000388 */ /* 0x000fe80000004800 */
[----:B------:R-:W-:Y:S06]  /*2460*/  BAR.SYNC 0x0 ;  /* 0x0000000000007b1d */ /* 0x000fec0000000000 */
[----:B------:R-:W0:Y:S02]  /*2470*/  LDS R3, [RZ] ;  /* 0x00000000ff037984 */ /* 0x000e240000000800 */
[----:B0-----:R-:W-:-:S04]  /*2480*/  FMUL R3, R3, -0.5 ;  /* 0xbf00000003037820 */ /* 0x001fc80000400000 */
[----:B------:R-:W-:-:S04]  /*2490*/  FMUL R3, R3, R12 ;  /* 0x0000000c03037220 */ /* 0x000fc80000400000 */
[----:B------:R-:W-:-:S01]  /*24a0*/  FMUL R3, R3, 0.00043402778101153671741 ;  /* 0x39e38e3903037820 */ /* 0x000fc20000400000 */
.L_x_3:
[C---:B------:R-:W-:Y:S01]  /*24b0*/  LOP3.LUT R33, R4.reuse, UR4, RZ, 0xfc, !PT ;  /* 0x0000000404217c12 */ /* 0x040fe2000f8efcff */
[----:B------:R-:W-:Y:S01]  /*24c0*/  CS2R R20, SRZ ;  /* 0x0000000000147805 */ /* 0x000fe2000001ff00 */
[----:B------:R-:W-:Y:S01]  /*24d0*/  IADD3 R7, P0, R4, UR4, RZ ;  /* 0x0000000404077c10 */ /* 0x000fe2000ff1e0ff */
[----:B------:R-:W-:Y:S01]  /*24e0*/  CS2R R22, SRZ ;  /* 0x0000000000167805 */ /* 0x000fe2000001ff00 */
[----:B------:R-:W-:Y:S01]  /*24f0*/  ISETP.GE.U32.AND P1, PT, R33, 0x900, PT ;  /* 0x000009002100780c */ /* 0x000fe20003f26070 */
[----:B------:R-:W-:Y:S01]  /*2500*/  CS2R R24, SRZ ;  /* 0x0000000000187805 */ /* 0x000fe2000001ff00 */
[----:B0-----:R-:W-:Y:S01]  /*2510*/  IADD3.X R10, RZ, RZ, RZ, P0, !PT ;  /* 0x000000ffff0a7210 */ /* 0x001fe200007fe4ff */
[----:B------:R-:W-:Y:S01]  /*2520*/  CS2R R26, SRZ ;  /* 0x00000000001a7805 */ /* 0x000fe2000001ff00 */
[----:B------:R-:W-:Y:S02]  /*2530*/  LOP3.LUT R5, R6, UR4, RZ, 0xfc, !PT ;  /* 0x0000000406057c12 */ /* 0x000fe4000f8efcff */
[----:B------:R-:W-:-:S02]  /*2540*/  LEA R8, P0, R7, c[0x0][0x190], 0x2 ;  /* 0x0000640007087a11 */ /* 0x000fc400078010ff */
[----:B------:R-:W-:Y:S01]  /*2550*/  MOV R30, 0x4 ;  /* 0x00000004001e7802 */ /* 0x000fe20000000f00 */
[C---:B------:R-:W-:Y:S01]  /*2560*/  IMAD R5, R0.reuse, 0x900, R5 ;  /* 0x0000090000057824 */ /* 0x040fe200078e0205 */
[----:B------:R-:W-:Y:S01]  /*2570*/  LEA.HI.X R9, R7, c[0x0][0x194], R10, 0x2, P0 ;  /* 0x0000650007097a11 */ /* 0x000fe200000f140a */
[----:B------:R-:W-:Y:S02]  /*2580*/  CS2R R12, SRZ ;  /* 0x00000000000c7805 */ /* 0x000fe4000001ff00 */
[-C--:B------:R-:W-:Y:S01]  /*2590*/  IMAD.WIDE R10, R5, R30.reuse, c[0x0][0x160] ;  /* 0x00005800050a7625 */ /* 0x080fe200078e021e */
[----:B------:R-:W-:Y:S01]  /*25a0*/  CS2R R14, SRZ ;  /* 0x00000000000e7805 */ /* 0x000fe2000001ff00 */
[----:B------:R0:W2:Y:S01]  /*25b0*/  @!P1 LDG.E.EL.128 R20, [R8.64+0x10] ;  /* 0x0000100608149981 */ /* 0x0000a2000c2e1d00 */
[----:B------:R-:W-:Y:S01]  /*25c0*/  CS2R R16, SRZ ;  /* 0x0000000000107805 */ /* 0x000fe2000001ff00 */
[----:B------:R-:W-:Y:S02]  /*25d0*/  IMAD R5, R0, 0x900, R33 ;  /* 0x0000090000057824 */ /* 0x000fe400078e0221 */
[----:B------:R-:W-:Y:S01]  /*25e0*/  IMAD.WIDE.U32 R32, R33, R30, c[0x0][0x190] ;  /* 0x0000640021207625 */ /* 0x000fe200078e001e */
[----:B------:R1:W3:Y:S01]  /*25f0*/  @!P1 LDG.E.EF.128 R24, [R10.64] ;  /* 0x000000060a189981 */ /* 0x0002e2000c0e1d00 */
[----:B------:R-:W-:-:S02]  /*2600*/  CS2R R18, SRZ ;  /* 0x0000000000127805 */ /* 0x000fc4000001ff00 */
[C---:B------:R-:W-:Y:S01]  /*2610*/  IMAD.WIDE R30, R5.reuse, R30, c[0x0][0x160] ;  /* 0x00005800051e7625 */ /* 0x040fe200078e021e */
[----:B------:R-:W4:Y:S01]  /*2620*/  @!P1 LDG.E.EL.128 R12, [R32.64] ;  /* 0x00000006200c9981 */ /* 0x000f22000c2e1d00 */
[----:B------:R-:W-:Y:S01]  /*2630*/  MOV R28, 0x2 ;  /* 0x00000002001c7802 */ /* 0x000fe20000000f00 */
[----:B0-----:R-:W-:Y:S02]  /*2640*/  CS2R R8, SRZ ;  /* 0x0000000000087805 */ /* 0x001fe4000001ff00 */
[----:B------:R2:W5:Y:S01]  /*2650*/  @!P1 LDG.E.EF.128 R16, [R30.64] ;  /* 0x000000061e109981 */ /* 0x000562000c0e1d00 */
[----:B-1----:R-:W-:Y:S01]  /*2660*/  CS2R R10, SRZ ;  /* 0x00000000000a7805 */ /* 0x002fe2000001ff00 */
[----:B------:R-:W-:-:S05]  /*2670*/  IMAD.WIDE R34, R5, R28, c[0x0][0x180] ;  /* 0x0000600005227625 */ /* 0x000fca00078e021c */
[----:B------:R-:W5:Y:S01]  /*2680*/  @!P1 LDG.E.EF.128 R8, [R34.64] ;  /* 0x0000000622089981 */ /* 0x000f62000c0e1d00 */
[----:B------:R-:W-:Y:S01]  /*2690*/  PLOP3.LUT P0, PT, PT, PT, UP0, 0x80, 0x0 ;  /* 0x000000000000781c */ /* 0x000fe20003f0f008 */
[----:B------:R-:W-:Y:S02]  /*26a0*/  UPLOP3.LUT UP0, UPT, UPT, UPT, UPT, 0x40, 0x0 ;  /* 0x000000000000789c */ /* 0x000fe40003f0e870 */
[----:B------:R-:W-:Y:S01]  /*26b0*/  UMOV UR4, 0x800 ;  /* 0x0000080000047882 */ /* 0x000fe20000000000 */
[----:B--2---:R-:W-:Y:S02]  /*26c0*/  SEL R30, R23, RZ, !P1 ;  /* 0x000000ff171e7207 */ /* 0x004fe40004800000 */
[----:B------:R-:W-:Y:S02]  /*26d0*/  SEL R21, R21, RZ, !P1 ;  /* 0x000000ff15157207 */ /* 0x000fe40004800000 */
[----:B------:R-:W-:Y:S02]  /*26e0*/  SEL R7, R20, RZ, !P1 ;  /* 0x000000ff14077207 */ /* 0x000fe40004800000 */
[----:B------:R-:W-:Y:S01]  /*26f0*/  SEL R29, R22, RZ, !P1 ;  /* 0x000000ff161d7207 */ /* 0x000fe20004800000 */
[----:B------:R-:W-:Y:S01]  /*2700*/  FADD R21, R21, 1 ;  /* 0x3f80000015157421 */ /* 0x000fe20000000000 */
[----:B---3--:R-:W-:Y:S01]  /*2710*/  SEL R20, R25, RZ, !P1 ;  /* 0x000000ff19147207 */ /* 0x008fe20004800000 */
[----:B------:R-:W-:Y:S01]  /*2720*/  FADD R25, R30, 1 ;  /* 0x3f8000001e197421 */ /* 0x000fe20000000000 */
[----:B------:R-:W-:Y:S01]  /*2730*/  SEL R22, R27, RZ, !P1 ;  /* 0x000000ff1b167207 */ /* 0x000fe20004800000 */
[----:B------:R-:W-:Y:S01]  /*2740*/  FADD R23, R29, 1 ;  /* 0x3f8000001d177421 */ /* 0x000fe20000000000 */
[----:B----4-:R-:W-:Y:S01]  /*2750*/  SEL R12, R12, RZ, !P1 ;  /* 0x000000ff0c0c7207 */ /* 0x010fe20004800000 */
[----:B------:R-:W-:Y:S01]  /*2760*/  FMUL R21, R20, R21 ;  /* 0x0000001514157220 */ /* 0x000fe20000400000 */
[----:B------:R-:W-:Y:S01]  /*2770*/  SEL R13, R13, RZ, !P1 ;  /* 0x000000ff0d0d7207 */ /* 0x000fe20004800000 */
[----:B------:R-:W-:Y:S01]  /*2780*/  FMUL R25, R22, R25 ;  /* 0x0000001916197220 */ /* 0x000fe20000400000 */
[----:B------:R-:W-:Y:S01]  /*2790*/  SEL R22, R15, RZ, !P1 ;  /* 0x000000ff0f167207 */ /* 0x000fe20004800000 */
[----:B------:R-:W-:Y:S01]  /*27a0*/  FADD R12, R12, 1 ;  /* 0x3f8000000c0c7421 */ /* 0x000fe20000000000 */
[----:B-----5:R-:W-:Y:S01]  /*27b0*/  SEL R15, R16, RZ, !P1 ;  /* 0x000000ff100f7207 */ /* 0x020fe20004800000 */
[----:B------:R-:W-:Y:S01]  /*27c0*/  FADD R13, R13, 1 ;  /* 0x3f8000000d0d7421 */ /* 0x000fe20000000000 */
[----:B------:R-:W-:Y:S01]  /*27d0*/  SEL R20, R14, RZ, !P1 ;  /* 0x000000ff0e147207 */ /* 0x000fe20004800000 */
[----:B------:R-:W-:Y:S01]  /*27e0*/  FADD R7, R7, 1 ;  /* 0x3f80000007077421 */ /* 0x000fe20000000000 */
[----:B------:R-:W-:Y:S01]  /*27f0*/  SEL R14, R17, RZ, !P1 ;  /* 0x000000ff110e7207 */ /* 0x000fe20004800000 */
[----:B------:R-:W-:Y:S01]  /*2800*/  FMUL R15, R15, R12 ;  /* 0x0000000c0f0f7220 */ /* 0x000fe20000400000 */
[----:B------:R-:W-:Y:S01]  /*2810*/  SEL R27, R18, RZ, !P1 ;  /* 0x000000ff121b7207 */ /* 0x000fe20004800000 */
[----:B------:R-:W-:Y:S01]  /*2820*/  FADD R12, R20, 1 ;  /* 0x3f800000140c7421 */ /* 0x000fe20000000000 */
[----:B------:R-:W-:Y:S01]  /*2830*/  SEL R8, R8, RZ, !P1 ;  /* 0x000000ff08087207 */ /* 0x000fe20004800000 */
[----:B------:R-:W-:Y:S01]  /*2840*/  FMUL R17, R14, R13 ;  /* 0x0000000d0e117220 */ /* 0x000fe20000400000 */
[----:B------:R-:W-:Y:S01]  /*2850*/  SEL R16, R19, RZ, !P1 ;  /* 0x000000ff13107207 */ /* 0x000fe20004800000 */
[----:B------:R-:W-:Y:S01]  /*2860*/  FADD R13, R22, 1 ;  /* 0x3f800000160d7421 */ /* 0x000fe20000000000 */
[----:B------:R-:W-:Y:S01]  /*2870*/  FMUL R19, R27, R12 ;  /* 0x0000000c1b137220 */ /* 0x000fe20000400000 */
[----:B------:R-:W-:Y:S01]  /*2880*/  SEL R9, R9, RZ, !P1 ;  /* 0x000000ff09097207 */ /* 0x000fe20004800000 */
[----:B------:R-:W-:Y:S01]  /*2890*/  IMAD.WIDE R28, R5, R28, c[0x0][0x1a8] ;  /* 0x00006a00051c7625 */ /* 0x000fe200078e021c */
[----:B------:R-:W-:Y:S01]  /*28a0*/  PRMT R12, R8, 0x7632, R12 ;  /* 0x00007632080c7816 */ /* 0x000fe2000000000c */
[----:B------:R-:W-:Y:S01]  /*28b0*/  FMUL R13, R16, R13 ;  /* 0x0000000d100d7220 */ /* 0x000fe20000400000 */
[----:B------:R-:W-:Y:S01]  /*28c0*/  SHF.L.U32 R8, R8, 0x10, RZ ;  /* 0x0000001008087819 */ /* 0x000fe200000006ff */
[----:B------:R-:W-:Y:S01]  /*28d0*/  FMUL R16, R2, R15 ;  /* 0x0000000f02107220 */ /* 0x000fe20000400000 */
[----:B------:R-:W-:-:S02]  /*28e0*/  SHF.L.U32 R14, R9, 0x10, RZ ;  /* 0x00000010090e7819 */ /* 0x000fc400000006ff */
[----:B------:R-:W-:Y:S01]  /*28f0*/  SHF.L.U32 R12, R12, 0x10, RZ ;  /* 0x000000100c0c7819 */ /* 0x000fe200000006ff */
[C---:B------:R-:W-:Y:S01]  /*2900*/  FFMA R18, R3.reuse, R8, R16 ;  /* 0x0000000803127223 */ /* 0x040fe20000000010 */
[----:B------:R-:W-:Y:S01]  /*2910*/  SEL R26, R26, RZ, !P1 ;  /* 0x000000ff1a1a7207 */ /* 0x000fe20004800000 */
[----:B------:R-:W-:Y:S01]  /*2920*/  FMUL R15, R3, R14 ;  /* 0x0000000e030f7220 */ /* 0x000fe20000400000 */
[----:B------:R-:W-:Y:S01]  /*2930*/  PRMT R9, R9, 0x7632, R9 ;  /* 0x0000763209097816 */ /* 0x000fe20000000009 */
[----:B------:R-:W-:Y:S01]  /*2940*/  FMUL R16, R3, R12 ;  /* 0x0000000c03107220 */ /* 0x000fe20000400000 */
[----:B------:R-:W-:Y:S01]  /*2950*/  SEL R10, R10, RZ, !P1 ;  /* 0x000000ff0a0a7207 */ /* 0x000fe20004800000 */
[----:B------:R-:W-:Y:S01]  /*2960*/  FMUL R23, R26, R23 ;  /* 0x000000171a177220 */ /* 0x000fe20000400000 */
[----:B------:R-:W-:Y:S01]  /*2970*/  SEL R11, R11, RZ, !P1 ;  /* 0x000000ff0b0b7207 */ /* 0x000fe20004800000 */
[C---:B------:R-:W-:Y:S01]  /*2980*/  FFMA R15, R2.reuse, R19, R15 ;  /* 0x00000013020f7223 */ /* 0x040fe2000000000f */
[----:B------:R-:W-:Y:S01]  /*2990*/  FFMA R26, R2, R17, R16 ;  /* 0x00000011021a7223 */ /* 0x000fe20000000010 */
[----:B------:R-:W-:Y:S01]  /*29a0*/  FFMA R19, R3, R8, R18 ;  /* 0x0000000803137223 */ /* 0x000fe20000000012 */
[----:B------:R-:W-:Y:S01]  /*29b0*/  SHF.L.U32 R16, R9, 0x10, RZ ;  /* 0x0000001009107819 */ /* 0x000fe200000006ff */
[C---:B------:R-:W-:Y:S01]  /*29c0*/  FFMA R17, R3.reuse, R14, R15 ;  /* 0x0000000e03117223 */ /* 0x040fe2000000000f */
[----:B------:R-:W-:Y:S01]  /*29d0*/  PRMT R8, R10, 0x7632, R8 ;  /* 0x000076320a087816 */ /* 0x000fe20000000008 */
[----:B------:R-:W-:Y:S01]  /*29e0*/  FFMA R26, R3, R12, R26 ;  /* 0x0000000c031a7223 */ /* 0x000fe2000000001a */
[----:B------:R-:W-:Y:S01]  /*29f0*/  PRMT R9, R11, 0x7632, R9 ;  /* 0x000076320b097816 */ /* 0x000fe20000000009 */
[----:B------:R-:W-:Y:S01]  /*2a00*/  FMUL R15, R3, R16 ;  /* 0x00000010030f7220 */ /* 0x000fe20000400000 */
[----:B------:R-:W-:-:S02]  /*2a10*/  SEL R24, R24, RZ, !P1 ;  /* 0x000000ff18187207 */ /* 0x000fc40004800000 */
[----:B------:R-:W-:Y:S01]  /*2a20*/  SHF.L.U32 R10, R10, 0x10, RZ ;  /* 0x000000100a0a7819 */ /* 0x000fe200000006ff */
[----:B------:R-:W-:Y:S01]  /*2a30*/  FFMA R13, R2, R13, R15 ;  /* 0x0000000d020d7223 */ /* 0x000fe2000000000f */
[----:B------:R-:W-:Y:S01]  /*2a40*/  SHF.L.U32 R8, R8, 0x10, RZ ;  /* 0x0000001008087819 */ /* 0x000fe200000006ff */
[----:B------:R-:W-:Y:S01]  /*2a50*/  FMUL R7, R24, R7 ;  /* 0x0000000718077220 */ /* 0x000fe20000400000 */
[----:B------:R-:W-:Y:S01]  /*2a60*/  SHF.L.U32 R14, R11, 0x10, RZ ;  /* 0x000000100b0e7819 */ /* 0x000fe200000006ff */
[----:B------:R-:W-:Y:S01]  /*2a70*/  FFMA R16, R3, R16, R13 ;  /* 0x0000001003107223 */ /* 0x000fe2000000000d */
[----:B------:R-:W-:Y:S01]  /*2a80*/  SHF.L.U32 R18, R9, 0x10, RZ ;  /* 0x0000001009127819 */ /* 0x000fe200000006ff */
[C---:B------:R-:W-:Y:S01]  /*2a90*/  FMUL R9, R3.reuse, R10 ;  /* 0x0000000a03097220 */ /* 0x040fe20000400000 */
[C---:B------:R-:W-:Y:S01]  /*2aa0*/  FMUL R20, R3.reuse, R8 ;  /* 0x0000000803147220 */ /* 0x040fe20000400000 */
[C---:B------:R-:W-:Y:S02]  /*2ab0*/  FMUL R22, R3.reuse, R14 ;  /* 0x0000000e03167220 */ /* 0x040fe40000400000 */
[C---:B------:R-:W-:Y:S01]  /*2ac0*/  FMUL R24, R3.reuse, R18 ;  /* 0x0000001203187220 */ /* 0x040fe20000400000 */
[C---:B------:R-:W-:Y:S01]  /*2ad0*/  FFMA R7, R2.reuse, R7, R9 ;  /* 0x0000000702077223 */ /* 0x040fe20000000009 */
[C---:B------:R-:W-:Y:S01]  /*2ae0*/  FFMA R21, R2.reuse, R21, R20 ;  /* 0x0000001502157223 */ /* 0x040fe20000000014 */
[C---:B------:R-:W-:Y:S01]  /*2af0*/  FFMA R23, R2.reuse, R23, R22 ;  /* 0x0000001702177223 */ /* 0x040fe20000000016 */
[----:B------:R-:W-:Y:S01]  /*2b00*/  FFMA R25, R2, R25, R24 ;  /* 0x0000001902197223 */ /* 0x000fe20000000018 */
[C---:B------:R-:W-:Y:S01]  /*2b10*/  FFMA R10, R3.reuse, R10, R7 ;  /* 0x0000000a030a7223 */ /* 0x040fe20000000007 */
[C---:B------:R-:W-:Y:S01]  /*2b20*/  FFMA R21, R3.reuse, R8, R21 ;  /* 0x0000000803157223 */ /* 0x040fe20000000015 */
[C---:B------:R-:W-:Y:S01]  /*2b30*/  FFMA R11, R3.reuse, R14, R23 ;  /* 0x0000000e030b7223 */ /* 0x040fe20000000017 */
[----:B------:R-:W-:Y:S01]  /*2b40*/  FFMA R18, R3, R18, R25 ;  /* 0x0000001203127223 */ /* 0x000fe20000000019 */
[----:B------:R-:W-:-:S02]  /*2b50*/  F2FP.BF16.F32.PACK_AB R8, R26, R19 ;  /* 0x000000131a08723e */ /* 0x000fc400000010ff */
[----:B------:R-:W-:Y:S02]  /*2b60*/  F2FP.BF16.F32.PACK_AB R9, R16, R17 ;  /* 0x000000111009723e */ /* 0x000fe400000010ff */
[----:B------:R-:W-:Y:S02]  /*2b70*/  F2FP.BF16.F32.PACK_AB R10, R21, R10 ;  /* 0x0000000a150a723e */ /* 0x000fe400000010ff */
[----:B------:R-:W-:-:S05]  /*2b80*/  F2FP.BF16.F32.PACK_AB R11, R18, R11 ;  /* 0x0000000b120b723e */ /* 0x000fca00000010ff */
[----:B------:R0:W-:Y:S01]  /*2b90*/  @!P1 STG.E.128 [R28.64], R8 ;  /* 0x000000081c009986 */ /* 0x0001e2000c101d06 */
[----:B------:R-:W-:Y:S05]  /*2ba0*/  @P0 BRA `(.L_x_3) ;  /* 0xfffff90000000947 */ /* 0x000fea000383ffff */
[----:B------:R-:W-:Y:S05]  /*2bb0*/  EXIT ;  /* 0x000000000000794d */ /* 0x000fea0003800000 */
.L_x_4:
[----:B------:R-:W-:-:S00]  /*2bc0*/  BRA `(.L_x_4) ;  /* 0xfffffff000007947 */ /* 0x000fc0000383ffff */
[----:B------:R-:W-:-:S00]  /*2bd0*/  NOP ;  /* 0x0000000000007918 */ /* 0x000fc00000000000 */
        /* <DEDUP_REMOVED lines=10> */
.L_x_5:


//--------------------- .nv.shared.triton__0d1d2d3d4d5d6d7d8d9d10de11de --------------------------
	.section	.nv.shared.triton__0d1d2d3d4d5d6d7d8d9d10de11de,"aw",@nobits
	.align	16
